// auto-generated by cutlass_sweep.gemm — config: {"arch": "sm_90", "cluster_m": 8, "cluster_n": 1, "dtype": "bf16", "dtype_b": "bf16", "layout": "nt", "stages": 0, "tile_k": 64, "tile_m": 64, "tile_n": 128}
#include "cutlass/cutlass.h"
#include "cutlass/gemm/collective/collective_builder.hpp"
#include "cutlass/gemm/device/gemm_universal_adapter.h"
#include "cutlass/gemm/kernel/gemm_universal.hpp"
#include "cutlass/epilogue/collective/collective_builder.hpp"

using ElemA = cutlass::bfloat16_t;
using ElemB = cutlass::bfloat16_t;
using ElemCD = cutlass::bfloat16_t;
using Acc  = float;
using TileShape    = cute::Shape<cute::_64, cute::_128, cute::_64>;
using ClusterShape = cute::Shape<cute::_8, cute::_1, cute::_1>;

using CollectiveEpilogue = typename cutlass::epilogue::collective::CollectiveBuilder<
    cutlass::arch::Sm90, cutlass::arch::OpClassTensorOp,
    TileShape, ClusterShape,
    cutlass::epilogue::collective::EpilogueTileAuto,
    Acc, Acc,
    ElemCD, cutlass::layout::RowMajor, 128 / cutlass::sizeof_bits<ElemCD>::value,
    ElemCD, cutlass::layout::RowMajor, 128 / cutlass::sizeof_bits<ElemCD>::value,
    cutlass::epilogue::collective::EpilogueScheduleAuto
  >::CollectiveOp;

using CollectiveMainloop = typename cutlass::gemm::collective::CollectiveBuilder<
    cutlass::arch::Sm90, cutlass::arch::OpClassTensorOp,
    ElemA, cutlass::layout::RowMajor, 128 / cutlass::sizeof_bits<ElemA>::value,
    ElemB, cutlass::layout::ColumnMajor, 128 / cutlass::sizeof_bits<ElemB>::value,
    Acc,
    TileShape, ClusterShape,
    cutlass::gemm::collective::StageCountAutoCarveout<static_cast<int>(sizeof(typename CollectiveEpilogue::SharedStorage))>,
    cutlass::gemm::collective::KernelScheduleAuto
  >::CollectiveOp;

using GemmKernel = cutlass::gemm::kernel::GemmUniversal<
    cute::Shape<int,int,int,int>,
    CollectiveMainloop,
    CollectiveEpilogue
>;
using Gemm = cutlass::gemm::device::GemmUniversalAdapter<GemmKernel>;

// Force the device kernel symbol into the cubin without needing a host main.
auto* _anchor = &cutlass::device_kernel<GemmKernel>;


// ===== COMPILED SASS (sm_90a) =====

	.target	sm_90a

	.elftype	@"ET_EXEC"


//--------------------- .note.nv.tkinfo           --------------------------
	.section	.note.nv.tkinfo,"",@"SHT_NOTE"
	.sectionflags	@"SHF_NOTE_NV_TKINFO"
	.tkinfo
        /*0018*/ 	.word	0x00000002
        /*0030*/ 	.string	""
        /*0030*/ 	.string	"ptxas"
        /*0030*/ 	.string	"Cuda compilation tools, release 13.0, V13.0.88"
        /*0030*/ 	.string	"Build cuda_13.0.r13.0/compiler.36424714_0"
        /*0030*/ 	.string	"-arch sm_90a -m 64 "



//--------------------- .note.nv.cuinfo           --------------------------
	.section	.note.nv.cuinfo,"",@"SHT_NOTE"
	.sectionflags	@"SHF_NOTE_NV_CUINFO"
        /*0018*/ 	.short	0x0002
        /*001a*/ 	.short	0x005a
        /*001c*/ 	.short	0x0082
	.zero		2


//--------------------- .nv.info                  --------------------------
	.section	.nv.info,"",@"SHT_CUDA_INFO"
	.align	4


	//----- nvinfo : EIATTR_REGCOUNT
	.align		4
        /*0000*/ 	.byte	0x04, 0x2f
        /*0002*/ 	.short	(.L_15 - .L_14)
	.align		4
.L_14:
        /*0004*/ 	.word	index@(_ZN7cutlass13device_kernelINS_4gemm6kernel13GemmUniversalIN4cute5tupleIJiiiiEEENS1_10collective13CollectiveMmaINS1_34MainloopSm90TmaGmmaWarpSpecializedILi9ENS5_IJNS4_1CILi8EEENSA_ILi1EEESC_EEENS1_32KernelTmaWarpSpecializedPingpongEEENS5_IJNSA_ILi64EEENSA_ILi128EEESG_EEENS_10bfloat16_tENS5_IJlSC_lEEESJ_SK_NS4_8TiledMMAINS4_8MMA_AtomIJNS4_4SM904GMMA28MMA_64x128x16_F32BF16BF16_SSILNSO_5MajorE0ELSQ_0ELNSO_7ScaleInE1ELSR_1EEEEEENS4_6LayoutINS5_IJSC_SC_SC_EEENS5_IJNSA_ILi0EEESW_SW_EEEEENS5_IJNS4_10UnderscoreESZ_SZ_EEEEENS4_13SM90_TMA_LOADENS4_14ComposedLayoutINS4_7SwizzleILi3ELi4ELi3EEENS4_18smem_ptr_flag_bitsILi16EEENSU_INS5_IJSB_SG_EEENS5_IJSG_SC_EEEEEEEvNS4_8identityENS4_23SM90_TMA_LOAD_MULTICASTES1B_vS1C_EENS_8epilogue10collective6detail29Sm90TmaWarpSpecializedAdapterINS1G_15DefaultEpilogueISJ_SK_SK_NS1F_6thread17LinearCombinationISJ_Li1EffLNS1K_9ScaleType4KindE0ELNS_15FloatRoundStyleE2ESJ_EENS1_15EpilogueDefaultEEEEEvvEEEEvNT_6ParamsE)
        /*0008*/ 	.word	0x000000a8


	//----- nvinfo : EIATTR_FRAME_SIZE
	.align		4
.L_15:
        /*000c*/ 	.byte	0x04, 0x11
        /*000e*/ 	.short	(.L_17 - .L_16)
	.align		4
.L_16:
        /*0010*/ 	.word	index@(_ZN7cutlass13device_kernelINS_4gemm6kernel13GemmUniversalIN4cute5tupleIJiiiiEEENS1_10collective13CollectiveMmaINS1_34MainloopSm90TmaGmmaWarpSpecializedILi9ENS5_IJNS4_1CILi8EEENSA_ILi1EEESC_EEENS1_32KernelTmaWarpSpecializedPingpongEEENS5_IJNSA_ILi64EEENSA_ILi128EEESG_EEENS_10bfloat16_tENS5_IJlSC_lEEESJ_SK_NS4_8TiledMMAINS4_8MMA_AtomIJNS4_4SM904GMMA28MMA_64x128x16_F32BF16BF16_SSILNSO_5MajorE0ELSQ_0ELNSO_7ScaleInE1ELSR_1EEEEEENS4_6LayoutINS5_IJSC_SC_SC_EEENS5_IJNSA_ILi0EEESW_SW_EEEEENS5_IJNS4_10UnderscoreESZ_SZ_EEEEENS4_13SM90_TMA_LOADENS4_14ComposedLayoutINS4_7SwizzleILi3ELi4ELi3EEENS4_18smem_ptr_flag_bitsILi16EEENSU_INS5_IJSB_SG_EEENS5_IJSG_SC_EEEEEEEvNS4_8identityENS4_23SM90_TMA_LOAD_MULTICASTES1B_vS1C_EENS_8epilogue10collective6detail29Sm90TmaWarpSpecializedAdapterINS1G_15DefaultEpilogueISJ_SK_SK_NS1F_6thread17LinearCombinationISJ_Li1EffLNS1K_9ScaleType4KindE0ELNS_15FloatRoundStyleE2ESJ_EENS1_15EpilogueDefaultEEEEEvvEEEEvNT_6ParamsE)
        /*0014*/ 	.word	0x00000008


	//----- nvinfo : EIATTR_MIN_STACK_SIZE
	.align		4
.L_17:
        /*0018*/ 	.byte	0x04, 0x12
        /*001a*/ 	.short	(.L_19 - .L_18)
	.align		4
.L_18:
        /*001c*/ 	.word	index@(_ZN7cutlass13device_kernelINS_4gemm6kernel13GemmUniversalIN4cute5tupleIJiiiiEEENS1_10collective13CollectiveMmaINS1_34MainloopSm90TmaGmmaWarpSpecializedILi9ENS5_IJNS4_1CILi8EEENSA_ILi1EEESC_EEENS1_32KernelTmaWarpSpecializedPingpongEEENS5_IJNSA_ILi64EEENSA_ILi128EEESG_EEENS_10bfloat16_tENS5_IJlSC_lEEESJ_SK_NS4_8TiledMMAINS4_8MMA_AtomIJNS4_4SM904GMMA28MMA_64x128x16_F32BF16BF16_SSILNSO_5MajorE0ELSQ_0ELNSO_7ScaleInE1ELSR_1EEEEEENS4_6LayoutINS5_IJSC_SC_SC_EEENS5_IJNSA_ILi0EEESW_SW_EEEEENS5_IJNS4_10UnderscoreESZ_SZ_EEEEENS4_13SM90_TMA_LOADENS4_14ComposedLayoutINS4_7SwizzleILi3ELi4ELi3EEENS4_18smem_ptr_flag_bitsILi16EEENSU_INS5_IJSB_SG_EEENS5_IJSG_SC_EEEEEEEvNS4_8identityENS4_23SM90_TMA_LOAD_MULTICASTES1B_vS1C_EENS_8epilogue10collective6detail29Sm90TmaWarpSpecializedAdapterINS1G_15DefaultEpilogueISJ_SK_SK_NS1F_6thread17LinearCombinationISJ_Li1EffLNS1K_9ScaleType4KindE0ELNS_15FloatRoundStyleE2ESJ_EENS1_15EpilogueDefaultEEEEEvvEEEEvNT_6ParamsE)
        /*0020*/ 	.word	0x00000008
.L_19:


//--------------------- .nv.compat                --------------------------
	.section	.nv.compat,"",@"SHT_CUDA_COMPAT_INFO"
	.align	4
        /*0000*/ 	.byte	0x02, 0x09, 0x01, 0x00, 0x02, 0x02, 0x04, 0x00, 0x02, 0x05, 0x05, 0x00, 0x03, 0x07, 0x01, 0x01
        /*0010*/ 	.byte	0x02, 0x03, 0x01, 0x00, 0x02, 0x06, 0x01, 0x00, 0x04, 0x0b, 0x08, 0x00, 0x00, 0x00, 0x00, 0x00
        /*0020*/ 	.byte	0x00, 0x00, 0x00, 0x00


//--------------------- .nv.info._ZN7cutlass13device_kernelINS_4gemm6kernel13GemmUniversalIN4cute5tupleIJiiiiEEENS1_10collective13CollectiveMmaINS1_34MainloopSm90TmaGmmaWarpSpecializedILi9ENS5_IJNS4_1CILi8EEENSA_ILi1EEESC_EEENS1_32KernelTmaWarpSpecializedPingpongEEENS5_IJNSA_ILi64EEENSA_ILi128EEESG_EEENS_10bfloat16_tENS5_IJlSC_lEEESJ_SK_NS4_8TiledMMAINS4_8MMA_AtomIJNS4_4SM904GMMA28MMA_64x128x16_F32BF16BF16_SSILNSO_5MajorE0ELSQ_0ELNSO_7ScaleInE1ELSR_1EEEEEENS4_6LayoutINS5_IJSC_SC_SC_EEENS5_IJNSA_ILi0EEESW_SW_EEEEENS5_IJNS4_10UnderscoreESZ_SZ_EEEEENS4_13SM90_TMA_LOADENS4_14ComposedLayoutINS4_7SwizzleILi3ELi4ELi3EEENS4_18smem_ptr_flag_bitsILi16EEENSU_INS5_IJSB_SG_EEENS5_IJSG_SC_EEEEEEEvNS4_8identityENS4_23SM90_TMA_LOAD_MULTICASTES1B_vS1C_EENS_8epilogue10collective6detail29Sm90TmaWarpSpecializedAdapterINS1G_15DefaultEpilogueISJ_SK_SK_NS1F_6thread17LinearCombinationISJ_Li1EffLNS1K_9ScaleType4KindE0ELNS_15FloatRoundStyleE2ESJ_EENS1_15EpilogueDefaultEEEEEvvEEEEvNT_6ParamsE --------------------------
	.section	.nv.info._ZN7cutlass13device_kernelINS_4gemm6kernel13GemmUniversalIN4cute5tupleIJiiiiEEENS1_10collective13CollectiveMmaINS1_34MainloopSm90TmaGmmaWarpSpecializedILi9ENS5_IJNS4_1CILi8EEENSA_ILi1EEESC_EEENS1_32KernelTmaWarpSpecializedPingpongEEENS5_IJNSA_ILi64EEENSA_ILi128EEESG_EEENS_10bfloat16_tENS5_IJlSC_lEEESJ_SK_NS4_8TiledMMAINS4_8MMA_AtomIJNS4_4SM904GMMA28MMA_64x128x16_F32BF16BF16_SSILNSO_5MajorE0ELSQ_0ELNSO_7ScaleInE1ELSR_1EEEEEENS4_6LayoutINS5_IJSC_SC_SC_EEENS5_IJNSA_ILi0EEESW_SW_EEEEENS5_IJNS4_10UnderscoreESZ_SZ_EEEEENS4_13SM90_TMA_LOADENS4_14ComposedLayoutINS4_7SwizzleILi3ELi4ELi3EEENS4_18smem_ptr_flag_bitsILi16EEENSU_INS5_IJSB_SG_EEENS5_IJSG_SC_EEEEEEEvNS4_8identityENS4_23SM90_TMA_LOAD_MULTICASTES1B_vS1C_EENS_8epilogue10collective6detail29Sm90TmaWarpSpecializedAdapterINS1G_15DefaultEpilogueISJ_SK_SK_NS1F_6thread17LinearCombinationISJ_Li1EffLNS1K_9ScaleType4KindE0ELNS_15FloatRoundStyleE2ESJ_EENS1_15EpilogueDefaultEEEEEvvEEEEvNT_6ParamsE,"",@"SHT_CUDA_INFO"
	.sectionflags	@""
	.align	4


	//----- nvinfo : EIATTR_CUDA_API_VERSION
	.align		4
        /*0000*/ 	.byte	0x04, 0x37
        /*0002*/ 	.short	(.L_21 - .L_20)
.L_20:
        /*0004*/ 	.word	0x00000082


	//----- nvinfo : EIATTR_KPARAM_INFO
	.align		4
.L_21:
        /*0008*/ 	.byte	0x04, 0x17
        /*000a*/ 	.short	(.L_23 - .L_22)
.L_22:
        /*000c*/ 	.word	0x00000000
        /*0010*/ 	.short	0x0000
        /*0012*/ 	.short	0x0070
        /*0014*/ 	.byte	0x00, 0xf0, 0x01, 0x10


	//----- nvinfo : EIATTR_SPARSE_MMA_MASK
	.align		4
.L_23:
        /*0018*/ 	.byte	0x03, 0x50
        /*001a*/ 	.short	0x0000


	//----- nvinfo : EIATTR_MAXREG_COUNT
	.align		4
        /*001c*/ 	.byte	0x03, 0x1b
        /*001e*/ 	.short	0x00a8


	//----- nvinfo : EIATTR_NUM_BARRIERS
	.align		4
        /*0020*/ 	.byte	0x02, 0x4c
        /*0022*/ 	.byte	0x01
	.zero		1


	//----- nvinfo : EIATTR_EXTERNS
	.align		4
        /*0024*/ 	.byte	0x04, 0x0f
        /*0026*/ 	.short	(.L_25 - .L_24)


	//   ....[0]....
	.align		4
.L_24:
        /*0028*/ 	.word	index@(__assertfail)


	//----- nvinfo : EIATTR_ANNOTATIONS
	.align		4
.L_25:
        /*002c*/ 	.byte	0x04, 0x55
        /*002e*/ 	.short	(.L_27 - .L_26)


	//   ....[0]....
.L_26:
        /*0030*/ 	.word	0x00000001
        /*0034*/ 	.byte	0x80, 0x0e, 0x00, 0x00, 0x01, 0x00, 0x00, 0x00, 0x30, 0x15, 0x00, 0x00, 0x01, 0x00, 0x00, 0x00
        /*0044*/ 	.byte	0x40, 0x64, 0x00, 0x00, 0x01, 0x00, 0x00, 0x00, 0x60, 0x70, 0x00, 0x00


	//----- nvinfo : EIATTR_MERCURY_ISA_VERSION
	.align		4
.L_27:
        /*0050*/ 	.byte	0x03, 0x5f
        /*0052*/ 	.short	0x0101


	//----- nvinfo : EIATTR_INT_WARP_WIDE_INSTR_OFFSETS
	.align		4
        /*0054*/ 	.byte	0x04, 0x31
        /*0056*/ 	.short	(.L_29 - .L_28)


	//   ....[0]....
.L_28:
        /*0058*/ 	.word	0x00000650


	//   ....[1]....
        /*005c*/ 	.word	0x00000670


	//   ....[2]....
        /*0060*/ 	.word	0x00000740


	//   ....[3]....
        /*0064*/ 	.word	0x000007c0


	//   ....[4]....
        /*0068*/ 	.word	0x000007e0


	//   ....[5]....
        /*006c*/ 	.word	0x000007f0


	//   ....[6]....
        /*0070*/ 	.word	0x00000890


	//   ....[7]....
        /*0074*/ 	.word	0x000008d0


	//   ....[8]....
        /*0078*/ 	.word	0x000021f0


	//----- nvinfo : EIATTR_COOP_GROUP_MASK_REGIDS
	.align		4
.L_29:
        /*007c*/ 	.byte	0x04, 0x29
        /*007e*/ 	.short	(.L_31 - .L_30)


	//   ....[0]....
.L_30:
        /*0080*/ 	.word	0xffffffff


	//   ....[1]....
        /*0084*/ 	.word	0xffffffff


	//   ....[2]....
        /*0088*/ 	.word	0xffffffff


	//   ....[3]....
        /*008c*/ 	.word	0xffffffff


	//   ....[4]....
        /*0090*/ 	.word	0xffffffff


	//   ....[5]....
        /*0094*/ 	.word	0xffffffff


	//   ....[6]....
        /*0098*/ 	.word	0xffffffff


	//----- nvinfo : EIATTR_COOP_GROUP_INSTR_OFFSETS
	.align		4
.L_31:
        /*009c*/ 	.byte	0x04, 0x28
        /*009e*/ 	.short	(.L_33 - .L_32)


	//   ....[0]....
.L_32:
        /*00a0*/ 	.word	0x00000070


	//   ....[1]....
        /*00a4*/ 	.word	0x00000080


	//   ....[2]....
        /*00a8*/ 	.word	0x00000140


	//   ....[3]....
        /*00ac*/ 	.word	0x000003e0


	//   ....[4]....
        /*00b0*/ 	.word	0x00000420


	//   ....[5]....
        /*00b4*/ 	.word	0x00000620


	//   ....[6]....
        /*00b8*/ 	.word	0x00000a30


	//----- nvinfo : EIATTR_REG_RECONFIG
	.align		4
.L_33:
        /*00bc*/ 	.byte	0x01, 0x54
	.zero		2


	//----- nvinfo : EIATTR_SYSCALL_OFFSETS
	.align		4
        /*00c0*/ 	.byte	0x04, 0x46
        /*00c2*/ 	.short	(.L_35 - .L_34)


	//   ....[0]....
.L_34:
        /*00c4*/ 	.word	0x000019a0


	//----- nvinfo : EIATTR_MBARRIER_INSTR_OFFSETS
	.align		4
.L_35:
        /*00c8*/ 	.byte	0x04, 0x39
        /*00ca*/ 	.short	(.L_37 - .L_36)


	//   ....[0]....
.L_36:
        /*00cc*/ 	.word	0x00000290
        /*00d0*/ 	.word	0x000000ff
        /*00d4*/ 	.word	0x00000000
        /*00d8*/ 	.short	0x0100
        /*00da*/ 	.byte	0x08
	.zero		1


	//   ....[1]....
        /*00dc*/ 	.word	0x000002a0
        /*00e0*/ 	.word	0x000000ff
        /*00e4*/ 	.word	0x00000048
        /*00e8*/ 	.short	0x0100
        /*00ea*/ 	.byte	0x08
	.zero		1


	//   ....[2]....
        /*00ec*/ 	.word	0x000002b0
        /*00f0*/ 	.word	0x000000ff
        /*00f4*/ 	.word	0x00000008
        /*00f8*/ 	.short	0x0100
        /*00fa*/ 	.byte	0x08
	.zero		1


	//   ....[3]....
        /*00fc*/ 	.word	0x000002c0
        /*0100*/ 	.word	0x000000ff
        /*0104*/ 	.word	0x00000050
        /*0108*/ 	.short	0x0100
        /*010a*/ 	.byte	0x08
	.zero		1


	//   ....[4]....
        /*010c*/ 	.word	0x000002d0
        /*0110*/ 	.word	0x000000ff
        /*0114*/ 	.word	0x00000010
        /*0118*/ 	.short	0x0100
        /*011a*/ 	.byte	0x08
	.zero		1


	//   ....[5]....
        /*011c*/ 	.word	0x000002e0
        /*0120*/ 	.word	0x000000ff
        /*0124*/ 	.word	0x00000058
        /*0128*/ 	.short	0x0100
        /*012a*/ 	.byte	0x08
	.zero		1


	//   ....[6]....
        /*012c*/ 	.word	0x000002f0
        /*0130*/ 	.word	0x000000ff
        /*0134*/ 	.word	0x00000018
        /*0138*/ 	.short	0x0100
        /*013a*/ 	.byte	0x08
	.zero		1


	//   ....[7]....
        /*013c*/ 	.word	0x00000300
        /*0140*/ 	.word	0x000000ff
        /*0144*/ 	.word	0x00000060
        /*0148*/ 	.short	0x0100
        /*014a*/ 	.byte	0x08
	.zero		1


	//   ....[8]....
        /*014c*/ 	.word	0x00000310
        /*0150*/ 	.word	0x000000ff
        /*0154*/ 	.word	0x00000020
        /*0158*/ 	.short	0x0100
        /*015a*/ 	.byte	0x08
	.zero		1


	//   ....[9]....
        /*015c*/ 	.word	0x00000320
        /*0160*/ 	.word	0x000000ff
        /*0164*/ 	.word	0x00000068
        /*0168*/ 	.short	0x0100
        /*016a*/ 	.byte	0x08
	.zero		1


	//   ....[10]....
        /*016c*/ 	.word	0x00000330
        /*0170*/ 	.word	0x000000ff
        /*0174*/ 	.word	0x00000028
        /*0178*/ 	.short	0x0100
        /*017a*/ 	.byte	0x08
	.zero		1


	//   ....[11]....
        /*017c*/ 	.word	0x00000340
        /*0180*/ 	.word	0x000000ff
        /*0184*/ 	.word	0x00000070
        /*0188*/ 	.short	0x0100
        /*018a*/ 	.byte	0x08
	.zero		1


	//   ....[12]....
        /*018c*/ 	.word	0x00000350
        /*0190*/ 	.word	0x000000ff
        /*0194*/ 	.word	0x00000030
        /*0198*/ 	.short	0x0100
        /*019a*/ 	.byte	0x08
	.zero		1


	//   ....[13]....
        /*019c*/ 	.word	0x00000360
        /*01a0*/ 	.word	0x000000ff
        /*01a4*/ 	.word	0x00000078
        /*01a8*/ 	.short	0x0100
        /*01aa*/ 	.byte	0x08
	.zero		1


	//   ....[14]....
        /*01ac*/ 	.word	0x00000370
        /*01b0*/ 	.word	0x000000ff
        /*01b4*/ 	.word	0x00000038
        /*01b8*/ 	.short	0x0100
        /*01ba*/ 	.byte	0x08
	.zero		1


	//   ....[15]....
        /*01bc*/ 	.word	0x00000380
        /*01c0*/ 	.word	0x000000ff
        /*01c4*/ 	.word	0x00000080
        /*01c8*/ 	.short	0x0100
        /*01ca*/ 	.byte	0x08
	.zero		1


	//   ....[16]....
        /*01cc*/ 	.word	0x00000390
        /*01d0*/ 	.word	0x000000ff
        /*01d4*/ 	.word	0x00000040
        /*01d8*/ 	.short	0x0100
        /*01da*/ 	.byte	0x08
	.zero		1


	//   ....[17]....
        /*01dc*/ 	.word	0x000003a0
        /*01e0*/ 	.word	0x000000ff
        /*01e4*/ 	.word	0x00000088
        /*01e8*/ 	.short	0x0100
        /*01ea*/ 	.byte	0x08
	.zero		1


	//   ....[18]....
        /*01ec*/ 	.word	0x00000900
        /*01f0*/ 	.word	0x000000ff
        /*01f4*/ 	.word	0x000000c0
        /*01f8*/ 	.short	0x0100
        /*01fa*/ 	.byte	0x08
	.zero		1


	//   ....[19]....
        /*01fc*/ 	.word	0x00000990
        /*0200*/ 	.word	0x000000ff
        /*0204*/ 	.word	0x000000c8
        /*0208*/ 	.short	0x0100
        /*020a*/ 	.byte	0x08
	.zero		1


	//   ....[20]....
        /*020c*/ 	.word	0x000009b0
        /*0210*/ 	.word	0x000000ff
        /*0214*/ 	.word	0x000000a0
        /*0218*/ 	.short	0x0100
        /*021a*/ 	.byte	0x09
	.zero		1


	//   ....[21]....
        /*021c*/ 	.word	0x000009c0
        /*0220*/ 	.word	0x000000ff
        /*0224*/ 	.word	0x000000a8
        /*0228*/ 	.short	0x0100
        /*022a*/ 	.byte	0x09
	.zero		1


	//   ....[22]....
        /*022c*/ 	.word	0x000009d0
        /*0230*/ 	.word	0x000000ff
        /*0234*/ 	.word	0x000000b0
        /*0238*/ 	.short	0x0100
        /*023a*/ 	.byte	0x09
	.zero		1


	//   ....[23]....
        /*023c*/ 	.word	0x000009e0
        /*0240*/ 	.word	0x000000ff
        /*0244*/ 	.word	0x000000b8
        /*0248*/ 	.short	0x0100
        /*024a*/ 	.byte	0x09
	.zero		1


	//   ....[24]....
        /*024c*/ 	.word	0x00001860
        /*0250*/ 	.word	0x000000ff
        /*0254*/ 	.word	0xfffffff8
        /*0258*/ 	.short	0x010a
        /*025a*/ 	.byte	0x2b
	.zero		1


	//   ....[25]....
        /*025c*/ 	.word	0x00001a20
        /*0260*/ 	.word	0x00000003
        /*0264*/ 	.word	0x00000000
        /*0268*/ 	.short	0x010a
        /*026a*/ 	.byte	0x3f
	.zero		1


	//   ....[26]....
        /*026c*/ 	.word	0x00001a80
        /*0270*/ 	.word	0x00000003
        /*0274*/ 	.word	0x00000000
        /*0278*/ 	.short	0x010a
        /*027a*/ 	.byte	0x3f
	.zero		1


	//   ....[27]....
        /*027c*/ 	.word	0x00001de0
        /*0280*/ 	.word	0x000000ff
        /*0284*/ 	.word	0x00000000
        /*0288*/ 	.short	0x010a
        /*028a*/ 	.byte	0x04
	.zero		1


	//   ....[28]....
        /*028c*/ 	.word	0x00001e20
        /*0290*/ 	.word	0x000000ff
        /*0294*/ 	.word	0x00000000
        /*0298*/ 	.short	0x010a
        /*029a*/ 	.byte	0x04
	.zero		1


	//   ....[29]....
        /*029c*/ 	.word	0x00002080
        /*02a0*/ 	.word	0x00000005
        /*02a4*/ 	.word	0x00000000
        /*02a8*/ 	.short	0x0101
        /*02aa*/ 	.byte	0x3f
	.zero		1


	//   ....[30]....
        /*02ac*/ 	.word	0x00002190
        /*02b0*/ 	.word	0x00000003
        /*02b4*/ 	.word	0x00000000
        /*02b8*/ 	.short	0x0101
        /*02ba*/ 	.byte	0x2e
	.zero		1


	//   ....[31]....
        /*02bc*/ 	.word	0x00002290
        /*02c0*/ 	.word	0x00000003
        /*02c4*/ 	.word	0x00000000
        /*02c8*/ 	.short	0x0101
        /*02ca*/ 	.byte	0x3f
	.zero		1


	//   ....[32]....
        /*02cc*/ 	.word	0x00002310
        /*02d0*/ 	.word	0x000000ff
        /*02d4*/ 	.word	0x00000008
        /*02d8*/ 	.short	0x010a
        /*02da*/ 	.byte	0x2b
	.zero		1


	//   ....[33]....
        /*02dc*/ 	.word	0x00006480
        /*02e0*/ 	.word	0x00000000
        /*02e4*/ 	.word	0x00000000
        /*02e8*/ 	.short	0x0101
        /*02ea*/ 	.byte	0x2e
	.zero		1


	//   ....[34]....
        /*02ec*/ 	.word	0x00006db0
        /*02f0*/ 	.word	0x0000000f
        /*02f4*/ 	.word	0x00000048
        /*02f8*/ 	.short	0x010a
        /*02fa*/ 	.byte	0x3f
	.zero		1


	//   ....[35]....
        /*02fc*/ 	.word	0x00007190
        /*0300*/ 	.word	0x00000006
        /*0304*/ 	.word	0x000000c8
        /*0308*/ 	.short	0x0101
        /*030a*/ 	.byte	0x3f
	.zero		1


	//   ....[36]....
        /*030c*/ 	.word	0x000078c0
        /*0310*/ 	.word	0x00000007
        /*0314*/ 	.word	0x00000000
        /*0318*/ 	.short	0x010a
        /*031a*/ 	.byte	0x3f
	.zero		1


	//   ....[37]....
        /*031c*/ 	.word	0x00007940
        /*0320*/ 	.word	0x00000006
        /*0324*/ 	.word	0x00000000
        /*0328*/ 	.short	0x010a
        /*032a*/ 	.byte	0x3f
	.zero		1


	//   ....[38]....
        /*032c*/ 	.word	0x000079d0
        /*0330*/ 	.word	0x00000007
        /*0334*/ 	.word	0x00000000
        /*0338*/ 	.short	0x010a
        /*033a*/ 	.byte	0x3f
	.zero		1


	//   ....[39]....
        /*033c*/ 	.word	0x00007a60
        /*0340*/ 	.word	0x00000006
        /*0344*/ 	.word	0x00000000
        /*0348*/ 	.short	0x010a
        /*034a*/ 	.byte	0x3f
	.zero		1


	//   ....[40]....
        /*034c*/ 	.word	0x00007af0
        /*0350*/ 	.word	0x00000007
        /*0354*/ 	.word	0x00000000
        /*0358*/ 	.short	0x010a
        /*035a*/ 	.byte	0x3f
	.zero		1


	//   ....[41]....
        /*035c*/ 	.word	0x00007b80
        /*0360*/ 	.word	0x00000006
        /*0364*/ 	.word	0x00000000
        /*0368*/ 	.short	0x010a
        /*036a*/ 	.byte	0x3f
	.zero		1


	//   ....[42]....
        /*036c*/ 	.word	0x00007c10
        /*0370*/ 	.word	0x00000007
        /*0374*/ 	.word	0x00000000
        /*0378*/ 	.short	0x010a
        /*037a*/ 	.byte	0x3f
	.zero		1


	//   ....[43]....
        /*037c*/ 	.word	0x00007ca0
        /*0380*/ 	.word	0x00000006
        /*0384*/ 	.word	0x00000000
        /*0388*/ 	.short	0x010a
        /*038a*/ 	.byte	0x3f
	.zero		1


	//   ....[44]....
        /*038c*/ 	.word	0x00007d30
        /*0390*/ 	.word	0x00000005
        /*0394*/ 	.word	0x00000000
        /*0398*/ 	.short	0x010a
        /*039a*/ 	.byte	0x3f
	.zero		1


	//   ....[45]....
        /*039c*/ 	.word	0x00007da0
        /*03a0*/ 	.word	0x00000003
        /*03a4*/ 	.word	0xfffffff8
        /*03a8*/ 	.short	0x010a
        /*03aa*/ 	.byte	0x3f
	.zero		1


	//   ....[46]....
        /*03ac*/ 	.word	0x00007df0
        /*03b0*/ 	.word	0x00000003
        /*03b4*/ 	.word	0x00000000
        /*03b8*/ 	.short	0x010a
        /*03ba*/ 	.byte	0x3f
	.zero		1


	//   ....[47]....
        /*03bc*/ 	.word	0x00007e50
        /*03c0*/ 	.word	0x00000005
        /*03c4*/ 	.word	0x00000000
        /*03c8*/ 	.short	0x010a
        /*03ca*/ 	.byte	0x3f
	.zero		1


	//   ....[48]....
        /*03cc*/ 	.word	0x00007eb0
        /*03d0*/ 	.word	0x00000003
        /*03d4*/ 	.word	0x00000008
        /*03d8*/ 	.short	0x010a
        /*03da*/ 	.byte	0x3f
	.zero		1


	//   ....[49]....
        /*03dc*/ 	.word	0x00007f80
        /*03e0*/ 	.word	0x0000000f
        /*03e4*/ 	.word	0x00000048
        /*03e8*/ 	.short	0x010a
        /*03ea*/ 	.byte	0x3f
	.zero		1


	//   ....[50]....
        /*03ec*/ 	.word	0x00008050
        /*03f0*/ 	.word	0x00000007
        /*03f4*/ 	.word	0x00000000
        /*03f8*/ 	.short	0x010a
        /*03fa*/ 	.byte	0x3f
	.zero		1


	//   ....[51]....
        /*03fc*/ 	.word	0x000080a0
        /*0400*/ 	.word	0x00000006
        /*0404*/ 	.word	0x00000000
        /*0408*/ 	.short	0x010a
        /*040a*/ 	.byte	0x3f
	.zero		1


	//   ....[52]....
        /*040c*/ 	.word	0x000080f0
        /*0410*/ 	.word	0x00000007
        /*0414*/ 	.word	0x00000000
        /*0418*/ 	.short	0x010a
        /*041a*/ 	.byte	0x3f
	.zero		1


	//   ....[53]....
        /*041c*/ 	.word	0x00008140
        /*0420*/ 	.word	0x00000006
        /*0424*/ 	.word	0x00000000
        /*0428*/ 	.short	0x010a
        /*042a*/ 	.byte	0x3f
	.zero		1


	//   ....[54]....
        /*042c*/ 	.word	0x00008190
        /*0430*/ 	.word	0x00000007
        /*0434*/ 	.word	0x00000000
        /*0438*/ 	.short	0x010a
        /*043a*/ 	.byte	0x3f
	.zero		1


	//   ....[55]....
        /*043c*/ 	.word	0x000081e0
        /*0440*/ 	.word	0x00000006
        /*0444*/ 	.word	0x00000000
        /*0448*/ 	.short	0x010a
        /*044a*/ 	.byte	0x3f
	.zero		1


	//   ....[56]....
        /*044c*/ 	.word	0x00008230
        /*0450*/ 	.word	0x00000007
        /*0454*/ 	.word	0x00000000
        /*0458*/ 	.short	0x010a
        /*045a*/ 	.byte	0x3f
	.zero		1


	//   ....[57]....
        /*045c*/ 	.word	0x00008280
        /*0460*/ 	.word	0x00000006
        /*0464*/ 	.word	0x00000000
        /*0468*/ 	.short	0x010a
        /*046a*/ 	.byte	0x3f
	.zero		1


	//----- nvinfo : EIATTR_NUM_MBARRIERS
	.align		4
.L_37:
        /*046c*/ 	.byte	0x03, 0x38
        /*046e*/ 	.short	0x0018


	//----- nvinfo : EIATTR_EXIT_INSTR_OFFSETS
	.align		4
        /*0470*/ 	.byte	0x04, 0x1c
        /*0472*/ 	.short	(.L_39 - .L_38)


	//   ....[0]....
.L_38:
        /*0474*/ 	.word	0x000014c0


	//   ....[1]....
        /*0478*/ 	.word	0x00001520


	//   ....[2]....
        /*047c*/ 	.word	0x00006aa0


	//   ....[3]....
        /*0480*/ 	.word	0x00006ad0


	//   ....[4]....
        /*0484*/ 	.word	0x00007d80


	//----- nvinfo : EIATTR_MAX_THREADS
	.align		4
.L_39:
        /*0488*/ 	.byte	0x04, 0x05
        /*048a*/ 	.short	(.L_41 - .L_40)
.L_40:
        /*048c*/ 	.word	0x00000180
        /*0490*/ 	.word	0x00000001
        /*0494*/ 	.word	0x00000001


	//----- nvinfo : EIATTR_CRS_STACK_SIZE
	.align		4
.L_41:
        /*0498*/ 	.byte	0x04, 0x1e
        /*049a*/ 	.short	(.L_43 - .L_42)
.L_42:
        /*049c*/ 	.word	0x00000000


	//----- nvinfo : EIATTR_CBANK_PARAM_SIZE
	.align		4
.L_43:
        /*04a0*/ 	.byte	0x03, 0x19
        /*04a2*/ 	.short	0x0470


	//----- nvinfo : EIATTR_PARAM_CBANK
	.align		4
        /*04a4*/ 	.byte	0x04, 0x0a
        /*04a6*/ 	.short	(.L_45 - .L_44)
	.align		4
.L_44:
        /*04a8*/ 	.word	index@(.nv.constant0._ZN7cutlass13device_kernelINS_4gemm6kernel13GemmUniversalIN4cute5tupleIJiiiiEEENS1_10collective13CollectiveMmaINS1_34MainloopSm90TmaGmmaWarpSpecializedILi9ENS5_IJNS4_1CILi8EEENSA_ILi1EEESC_EEENS1_32KernelTmaWarpSpecializedPingpongEEENS5_IJNSA_ILi64EEENSA_ILi128EEESG_EEENS_10bfloat16_tENS5_IJlSC_lEEESJ_SK_NS4_8TiledMMAINS4_8MMA_AtomIJNS4_4SM904GMMA28MMA_64x128x16_F32BF16BF16_SSILNSO_5MajorE0ELSQ_0ELNSO_7ScaleInE1ELSR_1EEEEEENS4_6LayoutINS5_IJSC_SC_SC_EEENS5_IJNSA_ILi0EEESW_SW_EEEEENS5_IJNS4_10UnderscoreESZ_SZ_EEEEENS4_13SM90_TMA_LOADENS4_14ComposedLayoutINS4_7SwizzleILi3ELi4ELi3EEENS4_18smem_ptr_flag_bitsILi16EEENSU_INS5_IJSB_SG_EEENS5_IJSG_SC_EEEEEEEvNS4_8identityENS4_23SM90_TMA_LOAD_MULTICASTES1B_vS1C_EENS_8epilogue10collective6detail29Sm90TmaWarpSpecializedAdapterINS1G_15DefaultEpilogueISJ_SK_SK_NS1F_6thread17LinearCombinationISJ_Li1EffLNS1K_9ScaleType4KindE0ELNS_15FloatRoundStyleE2ESJ_EENS1_15EpilogueDefaultEEEEEvvEEEEvNT_6ParamsE)
        /*04ac*/ 	.short	0x0210
        /*04ae*/ 	.short	0x0470


	//----- nvinfo : EIATTR_SW_WAR
	.align		4
.L_45:
        /*04b0*/ 	.byte	0x04, 0x36
        /*04b2*/ 	.short	(.L_47 - .L_46)
.L_46:
        /*04b4*/ 	.word	0x00000008
.L_47:


//--------------------- .nv.callgraph             --------------------------
	.section	.nv.callgraph,"",@"SHT_CUDA_CALLGRAPH"
	.align	4
	.sectionentsize	8
	.align		4
        /*0000*/ 	.word	0x00000000
	.align		4
        /*0004*/ 	.word	0xffffffff
	.align		4
        /*0008*/ 	.word	index@(_ZN7cutlass13device_kernelINS_4gemm6kernel13GemmUniversalIN4cute5tupleIJiiiiEEENS1_10collective13CollectiveMmaINS1_34MainloopSm90TmaGmmaWarpSpecializedILi9ENS5_IJNS4_1CILi8EEENSA_ILi1EEESC_EEENS1_32KernelTmaWarpSpecializedPingpongEEENS5_IJNSA_ILi64EEENSA_ILi128EEESG_EEENS_10bfloat16_tENS5_IJlSC_lEEESJ_SK_NS4_8TiledMMAINS4_8MMA_AtomIJNS4_4SM904GMMA28MMA_64x128x16_F32BF16BF16_SSILNSO_5MajorE0ELSQ_0ELNSO_7ScaleInE1ELSR_1EEEEEENS4_6LayoutINS5_IJSC_SC_SC_EEENS5_IJNSA_ILi0EEESW_SW_EEEEENS5_IJNS4_10UnderscoreESZ_SZ_EEEEENS4_13SM90_TMA_LOADENS4_14ComposedLayoutINS4_7SwizzleILi3ELi4ELi3EEENS4_18smem_ptr_flag_bitsILi16EEENSU_INS5_IJSB_SG_EEENS5_IJSG_SC_EEEEEEEvNS4_8identityENS4_23SM90_TMA_LOAD_MULTICASTES1B_vS1C_EENS_8epilogue10collective6detail29Sm90TmaWarpSpecializedAdapterINS1G_15DefaultEpilogueISJ_SK_SK_NS1F_6thread17LinearCombinationISJ_Li1EffLNS1K_9ScaleType4KindE0ELNS_15FloatRoundStyleE2ESJ_EENS1_15EpilogueDefaultEEEEEvvEEEEvNT_6ParamsE)
	.align		4
        /*000c*/ 	.word	index@(__assertfail)
	.align		4
        /*0010*/ 	.word	0x00000000
	.align		4
        /*0014*/ 	.word	0xfffffffe
	.align		4
        /*0018*/ 	.word	0x00000000
	.align		4
        /*001c*/ 	.word	0xfffffffd
	.align		4
        /*0020*/ 	.word	0x00000000
	.align		4
        /*0024*/ 	.word	0xfffffffc


//--------------------- .nv.constant4             --------------------------
	.section	.nv.constant4,"a",@progbits
	.align	8
	.align		8
.nv.constant4:
        /*0000*/ 	.dword	__assertfail
	.align		8
        /*0008*/ 	.dword	__unnamed_1
	.align		8
        /*0010*/ 	.dword	_ZN40_INTERNAL_b07c4ee2_4_k_cu_14042af0_224154cuda3std3__45__cpo5beginE
	.align		8
        /*0018*/ 	.dword	_ZN40_INTERNAL_b07c4ee2_4_k_cu_14042af0_224154cuda3std3__45__cpo3endE
	.align		8
        /*0020*/ 	.dword	_ZN40_INTERNAL_b07c4ee2_4_k_cu_14042af0_224154cuda3std3__45__cpo6cbeginE
	.align		8
        /*0028*/ 	.dword	_ZN40_INTERNAL_b07c4ee2_4_k_cu_14042af0_224154cuda3std3__45__cpo4cendE
	.align		8
        /*0030*/ 	.dword	_ZN40_INTERNAL_b07c4ee2_4_k_cu_14042af0_224154cuda3std3__442_GLOBAL__N__b07c4ee2_4_k_cu_14042af0_224156ignoreE
	.align		8
        /*0038*/ 	.dword	_ZN40_INTERNAL_b07c4ee2_4_k_cu_14042af0_224154cuda3std3__419piecewise_constructE
	.align		8
        /*0040*/ 	.dword	_ZN40_INTERNAL_b07c4ee2_4_k_cu_14042af0_224154cuda3std3__48in_placeE
	.align		8
        /*0048*/ 	.dword	_ZN40_INTERNAL_b07c4ee2_4_k_cu_14042af0_224154cuda3std6ranges3__45__cpo4swapE
	.align		8
        /*0050*/ 	.dword	_ZN40_INTERNAL_b07c4ee2_4_k_cu_14042af0_224154cuda3std6ranges3__45__cpo9iter_moveE
	.align		8
        /*0058*/ 	.dword	_ZN40_INTERNAL_b07c4ee2_4_k_cu_14042af0_224154cute7productE
	.align		8
        /*0060*/ 	.dword	_ZN40_INTERNAL_b07c4ee2_4_k_cu_14042af0_224154cute1_E
	.align		8
        /*0068*/ 	.dword	$str$22
	.align		8
        /*0070*/ 	.dword	$str$23


//--------------------- .text._ZN7cutlass13device_kernelINS_4gemm6kernel13GemmUniversalIN4cute5tupleIJiiiiEEENS1_10collective13CollectiveMmaINS1_34MainloopSm90TmaGmmaWarpSpecializedILi9ENS5_IJNS4_1CILi8EEENSA_ILi1EEESC_EEENS1_32KernelTmaWarpSpecializedPingpongEEENS5_IJNSA_ILi64EEENSA_ILi128EEESG_EEENS_10bfloat16_tENS5_IJlSC_lEEESJ_SK_NS4_8TiledMMAINS4_8MMA_AtomIJNS4_4SM904GMMA28MMA_64x128x16_F32BF16BF16_SSILNSO_5MajorE0ELSQ_0ELNSO_7ScaleInE1ELSR_1EEEEEENS4_6LayoutINS5_IJSC_SC_SC_EEENS5_IJNSA_ILi0EEESW_SW_EEEEENS5_IJNS4_10UnderscoreESZ_SZ_EEEEENS4_13SM90_TMA_LOADENS4_14ComposedLayoutINS4_7SwizzleILi3ELi4ELi3EEENS4_18smem_ptr_flag_bitsILi16EEENSU_INS5_IJSB_SG_EEENS5_IJSG_SC_EEEEEEEvNS4_8identityENS4_23SM90_TMA_LOAD_MULTICASTES1B_vS1C_EENS_8epilogue10collective6detail29Sm90TmaWarpSpecializedAdapterINS1G_15DefaultEpilogueISJ_SK_SK_NS1F_6thread17LinearCombinationISJ_Li1EffLNS1K_9ScaleType4KindE0ELNS_15FloatRoundStyleE2ESJ_EENS1_15EpilogueDefaultEEEEEvvEEEEvNT_6ParamsE --------------------------
	.section	.text._ZN7cutlass13device_kernelINS_4gemm6kernel13GemmUniversalIN4cute5tupleIJiiiiEEENS1_10collective13CollectiveMmaINS1_34MainloopSm90TmaGmmaWarpSpecializedILi9ENS5_IJNS4_1CILi8EEENSA_ILi1EEESC_EEENS1_32KernelTmaWarpSpecializedPingpongEEENS5_IJNSA_ILi64EEENSA_ILi128EEESG_EEENS_10bfloat16_tENS5_IJlSC_lEEESJ_SK_NS4_8TiledMMAINS4_8MMA_AtomIJNS4_4SM904GMMA28MMA_64x128x16_F32BF16BF16_SSILNSO_5MajorE0ELSQ_0ELNSO_7ScaleInE1ELSR_1EEEEEENS4_6LayoutINS5_IJSC_SC_SC_EEENS5_IJNSA_ILi0EEESW_SW_EEEEENS5_IJNS4_10UnderscoreESZ_SZ_EEEEENS4_13SM90_TMA_LOADENS4_14ComposedLayoutINS4_7SwizzleILi3ELi4ELi3EEENS4_18smem_ptr_flag_bitsILi16EEENSU_INS5_IJSB_SG_EEENS5_IJSG_SC_EEEEEEEvNS4_8identityENS4_23SM90_TMA_LOAD_MULTICASTES1B_vS1C_EENS_8epilogue10collective6detail29Sm90TmaWarpSpecializedAdapterINS1G_15DefaultEpilogueISJ_SK_SK_NS1F_6thread17LinearCombinationISJ_Li1EffLNS1K_9ScaleType4KindE0ELNS_15FloatRoundStyleE2ESJ_EENS1_15EpilogueDefaultEEEEEvvEEEEvNT_6ParamsE,"ax",@progbits
	.align	128
.text._ZN7cutlass13device_kernelINS_4gemm6kernel13GemmUniversalIN4cute5tupleIJiiiiEEENS1_10collective13CollectiveMmaINS1_34MainloopSm90TmaGmmaWarpSpecializedILi9ENS5_IJNS4_1CILi8EEENSA_ILi1EEESC_EEENS1_32KernelTmaWarpSpecializedPingpongEEENS5_IJNSA_ILi64EEENSA_ILi128EEESG_EEENS_10bfloat16_tENS5_IJlSC_lEEESJ_SK_NS4_8TiledMMAINS4_8MMA_AtomIJNS4_4SM904GMMA28MMA_64x128x16_F32BF16BF16_SSILNSO_5MajorE0ELSQ_0ELNSO_7ScaleInE1ELSR_1EEEEEENS4_6LayoutINS5_IJSC_SC_SC_EEENS5_IJNSA_ILi0EEESW_SW_EEEEENS5_IJNS4_10UnderscoreESZ_SZ_EEEEENS4_13SM90_TMA_LOADENS4_14ComposedLayoutINS4_7SwizzleILi3ELi4ELi3EEENS4_18smem_ptr_flag_bitsILi16EEENSU_INS5_IJSB_SG_EEENS5_IJSG_SC_EEEEEEEvNS4_8identityENS4_23SM90_TMA_LOAD_MULTICASTES1B_vS1C_EENS_8epilogue10collective6detail29Sm90TmaWarpSpecializedAdapterINS1G_15DefaultEpilogueISJ_SK_SK_NS1F_6thread17LinearCombinationISJ_Li1EffLNS1K_9ScaleType4KindE0ELNS_15FloatRoundStyleE2ESJ_EENS1_15EpilogueDefaultEEEEEvvEEEEvNT_6ParamsE:
        .type           _ZN7cutlass13device_kernelINS_4gemm6kernel13GemmUniversalIN4cute5tupleIJiiiiEEENS1_10collective13CollectiveMmaINS1_34MainloopSm90TmaGmmaWarpSpecializedILi9ENS5_IJNS4_1CILi8EEENSA_ILi1EEESC_EEENS1_32KernelTmaWarpSpecializedPingpongEEENS5_IJNSA_ILi64EEENSA_ILi128EEESG_EEENS_10bfloat16_tENS5_IJlSC_lEEESJ_SK_NS4_8TiledMMAINS4_8MMA_AtomIJNS4_4SM904GMMA28MMA_64x128x16_F32BF16BF16_SSILNSO_5MajorE0ELSQ_0ELNSO_7ScaleInE1ELSR_1EEEEEENS4_6LayoutINS5_IJSC_SC_SC_EEENS5_IJNSA_ILi0EEESW_SW_EEEEENS5_IJNS4_10UnderscoreESZ_SZ_EEEEENS4_13SM90_TMA_LOADENS4_14ComposedLayoutINS4_7SwizzleILi3ELi4ELi3EEENS4_18smem_ptr_flag_bitsILi16EEENSU_INS5_IJSB_SG_EEENS5_IJSG_SC_EEEEEEEvNS4_8identityENS4_23SM90_TMA_LOAD_MULTICASTES1B_vS1C_EENS_8epilogue10collective6detail29Sm90TmaWarpSpecializedAdapterINS1G_15DefaultEpilogueISJ_SK_SK_NS1F_6thread17LinearCombinationISJ_Li1EffLNS1K_9ScaleType4KindE0ELNS_15FloatRoundStyleE2ESJ_EENS1_15EpilogueDefaultEEEEEvvEEEEvNT_6ParamsE,@function
        .size           _ZN7cutlass13device_kernelINS_4gemm6kernel13GemmUniversalIN4cute5tupleIJiiiiEEENS1_10collective13CollectiveMmaINS1_34MainloopSm90TmaGmmaWarpSpecializedILi9ENS5_IJNS4_1CILi8EEENSA_ILi1EEESC_EEENS1_32KernelTmaWarpSpecializedPingpongEEENS5_IJNSA_ILi64EEENSA_ILi128EEESG_EEENS_10bfloat16_tENS5_IJlSC_lEEESJ_SK_NS4_8TiledMMAINS4_8MMA_AtomIJNS4_4SM904GMMA28MMA_64x128x16_F32BF16BF16_SSILNSO_5MajorE0ELSQ_0ELNSO_7ScaleInE1ELSR_1EEEEEENS4_6LayoutINS5_IJSC_SC_SC_EEENS5_IJNSA_ILi0EEESW_SW_EEEEENS5_IJNS4_10UnderscoreESZ_SZ_EEEEENS4_13SM90_TMA_LOADENS4_14ComposedLayoutINS4_7SwizzleILi3ELi4ELi3EEENS4_18smem_ptr_flag_bitsILi16EEENSU_INS5_IJSB_SG_EEENS5_IJSG_SC_EEEEEEEvNS4_8identityENS4_23SM90_TMA_LOAD_MULTICASTES1B_vS1C_EENS_8epilogue10collective6detail29Sm90TmaWarpSpecializedAdapterINS1G_15DefaultEpilogueISJ_SK_SK_NS1F_6thread17LinearCombinationISJ_Li1EffLNS1K_9ScaleType4KindE0ELNS_15FloatRoundStyleE2ESJ_EENS1_15EpilogueDefaultEEEEEvvEEEEvNT_6ParamsE,(.L_x_212 - _ZN7cutlass13device_kernelINS_4gemm6kernel13GemmUniversalIN4cute5tupleIJiiiiEEENS1_10collective13CollectiveMmaINS1_34MainloopSm90TmaGmmaWarpSpecializedILi9ENS5_IJNS4_1CILi8EEENSA_ILi1EEESC_EEENS1_32KernelTmaWarpSpecializedPingpongEEENS5_IJNSA_ILi64EEENSA_ILi128EEESG_EEENS_10bfloat16_tENS5_IJlSC_lEEESJ_SK_NS4_8TiledMMAINS4_8MMA_AtomIJNS4_4SM904GMMA28MMA_64x128x16_F32BF16BF16_SSILNSO_5MajorE0ELSQ_0ELNSO_7ScaleInE1ELSR_1EEEEEENS4_6LayoutINS5_IJSC_SC_SC_EEENS5_IJNSA_ILi0EEESW_SW_EEEEENS5_IJNS4_10UnderscoreESZ_SZ_EEEEENS4_13SM90_TMA_LOADENS4_14ComposedLayoutINS4_7SwizzleILi3ELi4ELi3EEENS4_18smem_ptr_flag_bitsILi16EEENSU_INS5_IJSB_SG_EEENS5_IJSG_SC_EEEEEEEvNS4_8identityENS4_23SM90_TMA_LOAD_MULTICASTES1B_vS1C_EENS_8epilogue10collective6detail29Sm90TmaWarpSpecializedAdapterINS1G_15DefaultEpilogueISJ_SK_SK_NS1F_6thread17LinearCombinationISJ_Li1EffLNS1K_9ScaleType4KindE0ELNS_15FloatRoundStyleE2ESJ_EENS1_15EpilogueDefaultEEEEEvvEEEEvNT_6ParamsE)
        .other          _ZN7cutlass13device_kernelINS_4gemm6kernel13GemmUniversalIN4cute5tupleIJiiiiEEENS1_10collective13CollectiveMmaINS1_34MainloopSm90TmaGmmaWarpSpecializedILi9ENS5_IJNS4_1CILi8EEENSA_ILi1EEESC_EEENS1_32KernelTmaWarpSpecializedPingpongEEENS5_IJNSA_ILi64EEENSA_ILi128EEESG_EEENS_10bfloat16_tENS5_IJlSC_lEEESJ_SK_NS4_8TiledMMAINS4_8MMA_AtomIJNS4_4SM904GMMA28MMA_64x128x16_F32BF16BF16_SSILNSO_5MajorE0ELSQ_0ELNSO_7ScaleInE1ELSR_1EEEEEENS4_6LayoutINS5_IJSC_SC_SC_EEENS5_IJNSA_ILi0EEESW_SW_EEEEENS5_IJNS4_10UnderscoreESZ_SZ_EEEEENS4_13SM90_TMA_LOADENS4_14ComposedLayoutINS4_7SwizzleILi3ELi4ELi3EEENS4_18smem_ptr_flag_bitsILi16EEENSU_INS5_IJSB_SG_EEENS5_IJSG_SC_EEEEEEEvNS4_8identityENS4_23SM90_TMA_LOAD_MULTICASTES1B_vS1C_EENS_8epilogue10collective6detail29Sm90TmaWarpSpecializedAdapterINS1G_15DefaultEpilogueISJ_SK_SK_NS1F_6thread17LinearCombinationISJ_Li1EffLNS1K_9ScaleType4KindE0ELNS_15FloatRoundStyleE2ESJ_EENS1_15EpilogueDefaultEEEEEvvEEEEvNT_6ParamsE,@"STO_CUDA_ENTRY STV_DEFAULT"
_ZN7cutlass13device_kernelINS_4gemm6kernel13GemmUniversalIN4cute5tupleIJiiiiEEENS1_10collective13CollectiveMmaINS1_34MainloopSm90TmaGmmaWarpSpecializedILi9ENS5_IJNS4_1CILi8EEENSA_ILi1EEESC_EEENS1_32KernelTmaWarpSpecializedPingpongEEENS5_IJNSA_ILi64EEENSA_ILi128EEESG_EEENS_10bfloat16_tENS5_IJlSC_lEEESJ_SK_NS4_8TiledMMAINS4_8MMA_AtomIJNS4_4SM904GMMA28MMA_64x128x16_F32BF16BF16_SSILNSO_5MajorE0ELSQ_0ELNSO_7ScaleInE1ELSR_1EEEEEENS4_6LayoutINS5_IJSC_SC_SC_EEENS5_IJNSA_ILi0EEESW_SW_EEEEENS5_IJNS4_10UnderscoreESZ_SZ_EEEEENS4_13SM90_TMA_LOADENS4_14ComposedLayoutINS4_7SwizzleILi3ELi4ELi3EEENS4_18smem_ptr_flag_bitsILi16EEENSU_INS5_IJSB_SG_EEENS5_IJSG_SC_EEEEEEEvNS4_8identityENS4_23SM90_TMA_LOAD_MULTICASTES1B_vS1C_EENS_8epilogue10collective6detail29Sm90TmaWarpSpecializedAdapterINS1G_15DefaultEpilogueISJ_SK_SK_NS1F_6thread17LinearCombinationISJ_Li1EffLNS1K_9ScaleType4KindE0ELNS_15FloatRoundStyleE2ESJ_EENS1_15EpilogueDefaultEEEEEvvEEEEvNT_6ParamsE:
[----:B------:R-:W0:Y:S02]  /*0000*/  LDC R1, c[0x0][0x28] ;  /* 0x00000a00ff017b82 */ /* 0x000e240000000800 */
[----:B0-----:R-:W-:Y:S01]  /*0010*/  VIADD R1, R1, 0xfffffff8 ;  /* 0xfffffff801017836 */ /* 0x001fe20000000000 */
[----:B------:R-:W0:Y:S01]  /*0020*/  S2R R4, SR_TID.X ;  /* 0x0000000000047919 */ /* 0x000e220000002100 */
[----:B------:R-:W-:Y:S01]  /*0030*/  ELECT P0, URZ, PT ;  /* 0x00000000003f782f */ /* 0x000fe20003800000 */
[----:B------:R-:W-:Y:S01]  /*0040*/  BSSY B0, `(.L_x_0) ;  /* 0x000000f000007945 */ /* 0x000fe20003800000 */
[--C-:B0-----:R-:W-:Y:S02]  /*0050*/  SHF.R.U32.HI R0, RZ, 0x5, R4.reuse ;  /* 0x00000005ff007819 */ /* 0x101fe40000011604 */
[----:B------:R-:W-:-:S03]  /*0060*/  SHF.R.U32.HI R7, RZ, 0x7, R4 ;  /* 0x00000007ff077819 */ /* 0x000fc60000011604 */
[----:B------:R-:W0:Y:S04]  /*0070*/  SHFL.IDX PT, R2, R0, RZ, 0x1f ;  /* 0x00001fff00027589 */ /* 0x000e2800000e0000 */
[----:B------:R1:W2:Y:S01]  /*0080*/  SHFL.IDX PT, R10, R7, RZ, 0x1f ;  /* 0x00001fff070a7589 */ /* 0x0002a200000e0000 */
[----:B0-----:R-:W-:-:S13]  /*0090*/  ISETP.NE.OR P0, PT, R2, RZ, !P0 ;  /* 0x000000ff0200720c */ /* 0x001fda0004705670 */
[----:B-12---:R-:W-:Y:S05]  /*00a0*/  @P0 BRA `(.L_x_1) ;  /* 0x0000000000200947 */ /* 0x006fea0003800000 */
[----:B------:R-:W-:Y:S02]  /*00b0*/  ULDC.64 UR4, c[0x0][0x198] ;  /* 0x0000660000047ab9 */ /* 0x000fe40000000a00 */
[----:B------:R-:W-:Y:S02]  /*00c0*/  UIADD3 UR6, UP0, UR4, 0xf0, URZ ;  /* 0x000000f004067890 */ /* 0x000fe4000ff1e03f */
[----:B------:R-:W-:Y:S02]  /*00d0*/  UIADD3 UR4, UP1, UR4, 0x1f0, URZ ;  /* 0x000001f004047890 */ /* 0x000fe4000ff3e03f */
[----:B------:R-:W-:Y:S02]  /*00e0*/  UIADD3.X UR7, URZ, UR5, URZ, UP0, !UPT ;  /* 0x000000053f077290 */ /* 0x000fe400087fe43f */
[----:B------:R-:W-:-:S07]  /*00f0*/  UIADD3.X UR5, URZ, UR5, URZ, UP1, !UPT ;  /* 0x000000053f057290 */ /* 0x000fce0008ffe43f */
[----:B------:R0:W-:Y:S02]  /*0100*/  UTMACCTL.PF [UR6] ;  /* 0x00000000060079b9 */ /* 0x0001e40008040000 */
[----:B------:R0:W-:Y:S02]  /*0110*/  UTMACCTL.PF [UR4] ;  /* 0x00000000040079b9 */ /* 0x0001e40008040000 */
[----:B0-----:R-:W-:Y:S01]  /*0120*/  NOP ;  /* 0x0000000000007918 */ /* 0x001fe20000000000 */
.L_x_1:
[----:B------:R-:W-:Y:S05]  /*0130*/  BSYNC B0 ;  /* 0x0000000000007941 */ /* 0x000fea0003800000 */
.L_x_0:
[----:B------:R-:W0:Y:S01]  /*0140*/  SHFL.IDX PT, R9, R0, RZ, 0x1f ;  /* 0x00001fff00097589 */ /* 0x000e2200000e0000 */
[----:B------:R-:W-:-:S04]  /*0150*/  SHF.R.S32.HI R3, RZ, 0x1f, R4 ;  /* 0x0000001fff037819 */ /* 0x000fc80000011404 */
[----:B------:R-:W-:-:S04]  /*0160*/  LEA.HI R3, R3, R4, RZ, 0x7 ;  /* 0x0000000403037211 */ /* 0x000fc800078f38ff */
[----:B------:R-:W-:Y:S02]  /*0170*/  LOP3.LUT R3, R3, 0xffffff80, RZ, 0xc0, !PT ;  /* 0xffffff8003037812 */ /* 0x000fe400078ec0ff */
[----:B0-----:R-:W-:-:S13]  /*0180*/  ISETP.NE.AND P0, PT, R9, RZ, PT ;  /* 0x000000ff0900720c */ /* 0x001fda0003f05270 */
[----:B------:R-:W-:Y:S05]  /*0190*/  @P0 BRA `(.L_x_2) ;  /* 0x00000000008c0947 */ /* 0x000fea0003800000 */
[----:B------:R-:W-:Y:S01]  /*01a0*/  ELECT P0, URZ, PT ;  /* 0x00000000003f782f */ /* 0x000fe20003800000 */
[----:B------:R-:W-:-:S12]  /*01b0*/  BSSY B0, `(.L_x_2) ;  /* 0x0000021000007945 */ /* 0x000fd80003800000 */
[----:B------:R-:W-:Y:S05]  /*01c0*/  @!P0 BRA `(.L_x_3) ;  /* 0x00000000007c8947 */ /* 0x000fea0003800000 */
[----:B------:R-:W0:Y:S01]  /*01d0*/  S2UR UR8, SR_CgaCtaId ;  /* 0x00000000000879c3 */ /* 0x000e220000008800 */
[----:B------:R-:W-:Y:S01]  /*01e0*/  UMOV UR4, 0x400 ;  /* 0x0000040000047882 */ /* 0x000fe20000000000 */
[----:B------:R-:W-:Y:S01]  /*01f0*/  UMOV UR5, 0x1 ;  /* 0x0000000100057882 */ /* 0x000fe20000000000 */
[----:B------:R-:W-:Y:S02]  /*0200*/  UMOV UR6, 0x8 ;  /* 0x0000000800067882 */ /* 0x000fe40000000000 */
[----:B------:R-:W-:-:S04]  /*0210*/  UIADD3 UR6, -UR6, 0x100000, URZ ;  /* 0x0010000006067890 */ /* 0x000fc8000fffe13f */
[----:B------:R-:W-:Y:S02]  /*0220*/  USHF.L.U32 UR7, UR6, 0xb, URZ ;  /* 0x0000000b06077899 */ /* 0x000fe4000800063f */
[----:B------:R-:W-:Y:S02]  /*0230*/  USHF.L.U32 UR6, UR6, 0x1, URZ ;  /* 0x0000000106067899 */ /* 0x000fe4000800063f */
[----:B0-----:R-:W-:Y:S02]  /*0240*/  ULEA UR8, UR8, UR4, 0x18 ;  /* 0x0000000408087291 */ /* 0x001fe4000f8ec03f */
[----:B------:R-:W-:-:S04]  /*0250*/  UIADD3 UR4, -UR5, 0x100000, URZ ;  /* 0x0010000005047890 */ /* 0x000fc8000fffe13f */
[----:B------:R-:W-:Y:S02]  /*0260*/  USHF.L.U32 UR5, UR4, 0xb, URZ ;  /* 0x0000000b04057899 */ /* 0x000fe4000800063f */
[----:B------:R-:W-:Y:S01]  /*0270*/  USHF.L.U32 UR4, UR4, 0x1, URZ ;  /* 0x0000000104047899 */ /* 0x000fe2000800063f */
[----:B------:R-:W0:Y:S11]  /*0280*/  FENCE.VIEW.ASYNC.S ;  /* 0x00000000000073c6 */ /* 0x000e360000000000 */
[----:B0-----:R0:W1:Y:S01]  /*0290*/  SYNCS.EXCH.64 URZ, [UR8], UR4 ;  /* 0x00000004083f75b2 */ /* 0x0010620008000100 */
[----:B------:R0:W2:Y:S01]  /*02a0*/  SYNCS.EXCH.64 URZ, [UR8+0x48], UR6 ;  /* 0x00004806083f75b2 */ /* 0x0000a20008000100 */
[----:B------:R0:W3:Y:S01]  /*02b0*/  SYNCS.EXCH.64 URZ, [UR8+0x8], UR4 ;  /* 0x00000804083f75b2 */ /* 0x0000e20008000100 */
[----:B------:R0:W4:Y:S01]  /*02c0*/  SYNCS.EXCH.64 URZ, [UR8+0x50], UR6 ;  /* 0x00005006083f75b2 */ /* 0x0001220008000100 */
[----:B------:R0:W0:Y:S01]  /*02d0*/  SYNCS.EXCH.64 URZ, [UR8+0x10], UR4 ;  /* 0x00001004083f75b2 */ /* 0x0000220008000100 */
        /* <DEDUP_REMOVED lines=13> */
[----:B------:R-:W-:Y:S01]  /*03b0*/  NOP ;  /* 0x0000000000007918 */ /* 0x000fe20000000000 */
.L_x_3:
[----:B0-----:R-:W-:Y:S05]  /*03c0*/  BSYNC B0 ;  /* 0x0000000000007941 */ /* 0x001fea0003800000 */
.L_x_2:
[----:B------:R-:W0:Y:S01]  /*03d0*/  S2UR UR12, SR_CTAID.X ;  /* 0x00000000000c79c3 */ /* 0x000e220000002500 */
[----:B------:R-:W5:Y:S01]  /*03e0*/  SHFL.IDX PT, R16, R0, RZ, 0x1f ;  /* 0x00001fff00107589 */ /* 0x000f6200000e0000 */
[----:B------:R-:W-:Y:S01]  /*03f0*/  IMAD.IADD R5, R4, 0x1, -R3 ;  /* 0x0000000104057824 */ /* 0x000fe200078e0a03 */
[----:B------:R-:W-:Y:S02]  /*0400*/  SHF.R.S32.HI R14, RZ, 0x1f, R9 ;  /* 0x0000001fff0e7819 */ /* 0x000fe40000011409 */
[----:B------:R-:W-:Y:S01]  /*0410*/  ELECT P0, URZ, PT ;  /* 0x00000000003f782f */ /* 0x000fe20003800000 */
[----:B------:R0:W1:Y:S01]  /*0420*/  SHFL.IDX PT, R13, R0, RZ, 0x1f ;  /* 0x00001fff000d7589 */ /* 0x00006200000e0000 */
[----:B------:R-:W-:Y:S02]  /*0430*/  ELECT P1, URZ, PT ;  /* 0x00000000003f782f */ /* 0x000fe40003820000 */
[----:B------:R-:W-:Y:S01]  /*0440*/  SHF.R.S32.HI R8, RZ, 0x1f, R5 ;  /* 0x0000001fff087819 */ /* 0x000fe20000011405 */
[----:B------:R-:W-:Y:S01]  /*0450*/  ULDC UR4, c[0x0][0x150] ;  /* 0x0000540000047ab9 */ /* 0x000fe20000000800 */
[----:B------:R-:W2:Y:S01]  /*0460*/  S2R R6, SR_CTAID.Y ;  /* 0x0000000000067919 */ /* 0x000ea20000002600 */
[----:B------:R-:W-:Y:S01]  /*0470*/  LEA.HI R14, R14, R9, RZ, 0x2 ;  /* 0x000000090e0e7211 */ /* 0x000fe200078f10ff */
[----:B------:R-:W3:Y:S01]  /*0480*/  LDC R15, c[0x0][0x140] ;  /* 0x00005000ff0f7b82 */ /* 0x000ee20000000800 */
[----:B------:R-:W-:Y:S01]  /*0490*/  LEA.HI R3, R8, R5, RZ, 0x3 ;  /* 0x0000000508037211 */ /* 0x000fe200078f18ff */
[----:B------:R-:W-:Y:S01]  /*04a0*/  UMOV UR11, 0x80 ;  /* 0x00000080000b7882 */ /* 0x000fe20000000000 */
[----:B------:R-:W-:Y:S01]  /*04b0*/  LOP3.LUT R14, R14, 0x3ffffffc, RZ, 0xc0, !PT ;  /* 0x3ffffffc0e0e7812 */ /* 0x000fe200078ec0ff */
[----:B------:R-:W-:Y:S01]  /*04c0*/  NOP ;  /* 0x0000000000007918 */ /* 0x000fe20000000000 */
[--C-:B------:R-:W-:Y:S01]  /*04d0*/  SHF.R.S32.HI R11, RZ, 0x3, R3.reuse ;  /* 0x00000003ff0b7819 */ /* 0x100fe20000011403 */
[----:B------:R-:W-:Y:S01]  /*04e0*/  NOP ;  /* 0x0000000000007918 */ /* 0x000fe20000000000 */
[----:B------:R-:W-:Y:S01]  /*04f0*/  SHF.R.S32.HI R12, RZ, 0x1f, R3 ;  /* 0x0000001fff0c7819 */ /* 0x000fe20000011403 */
[----:B------:R-:W-:Y:S01]  /*0500*/  IMAD.IADD R9, R9, 0x1, -R14 ;  /* 0x0000000109097824 */ /* 0x000fe200078e0a0e */
[----:B------:R-:W-:Y:S01]  /*0510*/  SHF.R.S32.HI R3, RZ, 0x1f, R2 ;  /* 0x0000001fff037819 */ /* 0x000fe20000011402 */
[----:B------:R-:W4:Y:S01]  /*0520*/  LDC R21, c[0x0][0x148] ;  /* 0x00005200ff157b82 */ /* 0x000f220000000800 */
[----:B------:R-:W-:Y:S01]  /*0530*/  LEA.HI R12, R12, R11, RZ, 0x2 ;  /* 0x0000000b0c0c7211 */ /* 0x000fe200078f10ff */
[----:B------:R-:W-:Y:S01]  /*0540*/  VIADD R36, R10, 0xffffffff ;  /* 0xffffffff0a247836 */ /* 0x000fe20000000000 */
[----:B0-----:R-:W-:Y:S01]  /*0550*/  I2FP.F32.U32 R0, UR12 ;  /* 0x0000000c00007c45 */ /* 0x001fe20008201000 */
[----:B------:R-:W-:Y:S01]  /*0560*/  IMAD.MOV.U32 R89, RZ, RZ, 0x1 ;  /* 0x00000001ff597424 */ /* 0x000fe200078e00ff */
[----:B------:R-:W-:-:S02]  /*0570*/  LOP3.LUT R12, R12, 0xfffffffc, RZ, 0xc0, !PT ;  /* 0xfffffffc0c0c7812 */ /* 0x000fc400078ec0ff */
[----:B-----5:R-:W-:Y:S01]  /*0580*/  ISETP.NE.OR P0, PT, R16, RZ, !P0 ;  /* 0x000000ff1000720c */ /* 0x020fe20004705670 */
[----:B------:R-:W-:Y:S01]  /*0590*/  FMUL R0, R0, UR4 ;  /* 0x0000000400007c20 */ /* 0x000fe20008400000 */
[----:B-1----:R-:W-:Y:S01]  /*05a0*/  ISETP.NE.OR P1, PT, R13, RZ, !P1 ;  /* 0x000000ff0d00720c */ /* 0x002fe20004f25670 */
[----:B------:R-:W-:Y:S01]  /*05b0*/  IMAD.IADD R12, R11, 0x1, -R12 ;  /* 0x000000010b0c7824 */ /* 0x000fe200078e0a0c */
[----:B------:R-:W-:Y:S01]  /*05c0*/  LEA.HI R3, R3, R2, RZ, 0x2 ;  /* 0x0000000203037211 */ /* 0x000fe200078f10ff */
[----:B------:R-:W0:Y:S01]  /*05d0*/  LDC R11, c[0x0][0x144] ;  /* 0x00005100ff0b7b82 */ /* 0x000e220000000800 */
[----:B------:R-:W-:Y:S01]  /*05e0*/  ULDC UR4, c[0x0][0x154] ;  /* 0x0000550000047ab9 */ /* 0x000fe20000000800 */
[----:B------:R-:W-:Y:S01]  /*05f0*/  IMAD R9, R9, 0x4, R12 ;  /* 0x0000000409097824 */ /* 0x000fe200078e020c */
[----:B------:R-:W1:Y:S01]  /*0600*/  F2I.U32.TRUNC.NTZ R0, R0 ;  /* 0x0000000000007305 */ /* 0x000e62000020f000 */
[----:B------:R-:W-:Y:S01]  /*0610*/  LOP3.LUT R3, R3, 0xfffffffc, RZ, 0xc0, !PT ;  /* 0xfffffffc03037812 */ /* 0x000fe200078ec0ff */
[----:B------:R-:W5:Y:S01]  /*0620*/  SHFL.IDX PT, R12, R7, RZ, 0x1f ;  /* 0x00001fff070c7589 */ /* 0x000f6200000e0000 */
[----:B------:R-:W-:Y:S01]  /*0630*/  IMAD.SHL.U32 R88, R9, 0x4, RZ ;  /* 0x0000000409587824 */ /* 0x000fe200078e00ff */
[----:B---3--:R-:W-:Y:S01]  /*0640*/  ISETP.EQ.U32.AND P2, PT, R15, 0x1, PT ;  /* 0x000000010f00780c */ /* 0x008fe20003f42070 */
[----:B------:R-:W-:Y:S01]  /*0650*/  VOTEU.ALL UP0, P0 ;  /* 0x00000000003f7886 */ /* 0x000fe20000000000 */
[----:B------:R-:W-:Y:S01]  /*0660*/  ISETP.GE.U32.AND P6, PT, R36, 0x2, PT ;  /* 0x000000022400780c */ /* 0x000fe20003fc6070 */
[----:B------:R-:W-:Y:S01]  /*0670*/  VOTEU.ALL UP1, P1 ;  /* 0x00000000003f7886 */ /* 0x000fe20000820000 */
[----:B------:R-:W-:Y:S01]  /*0680*/  LOP3.LUT R88, R9, 0xc, R88, 0x78, !PT ;  /* 0x0000000c09587812 */ /* 0x000fe200078e7858 */
[----:B------:R-:W-:Y:S01]  /*0690*/  IMAD.IADD R9, R2, 0x1, -R3 ;  /* 0x0000000102097824 */ /* 0x000fe200078e0a03 */
[----:B------:R-:W3:Y:S01]  /*06a0*/  @!UP0 S2UR UR7, SR_CgaCtaId ;  /* 0x00000000000789c3 */ /* 0x000ee20000008800 */
[----:B--2---:R-:W-:Y:S01]  /*06b0*/  I2FP.F32.U32 R2, R6 ;  /* 0x0000000600027245 */ /* 0x004fe20000201000 */
[----:B------:R-:W-:Y:S01]  /*06c0*/  @!UP0 UMOV UR6, 0x400 ;  /* 0x0000040000068882 */ /* 0x000fe20000000000 */
[----:B------:R-:W-:Y:S01]  /*06d0*/  SHF.R.S32.HI R3, RZ, 0x1f, R88 ;  /* 0x0000001fff037819 */ /* 0x000fe20000011458 */
[----:B------:R-:W-:Y:S01]  /*06e0*/  @!UP1 UMOV UR9, 0x400 ;  /* 0x0000040000099882 */ /* 0x000fe20000000000 */
[----:B-1----:R-:W-:-:S02]  /*06f0*/  IMAD.MOV R0, RZ, RZ, -R0 ;  /* 0x000000ffff007224 */ /* 0x002fc400078e0a00 */
[----:B------:R-:W-:Y:S01]  /*0700*/  FMUL R2, R2, UR4 ;  /* 0x0000000402027c20 */ /* 0x000fe20008400000 */
[----:B------:R-:W-:Y:S01]  /*0710*/  LEA.HI R3, R3, R88, RZ, 0x3 ;  /* 0x0000005803037211 */ /* 0x000fe200078f18ff */
[----:B------:R-:W1:Y:S01]  /*0720*/  @!UP1 S2UR UR10, SR_CgaCtaId ;  /* 0x00000000000a99c3 */ /* 0x000e620000008800 */
[----:B------:R-:W-:Y:S01]  /*0730*/  UMOV UR4, 0x20 ;  /* 0x0000002000047882 */ /* 0x000fe20000000000 */
[----:B------:R-:W-:Y:S01]  /*0740*/  VOTEU.ALL UP2, P1 ;  /* 0x00000000003f7886 */ /* 0x000fe20000840000 */
[----:B0-----:R-:W-:Y:S01]  /*0750*/  IMAD R20, R11, R0, UR12 ;  /* 0x0000000c0b147e24 */ /* 0x001fe2000f8e0200 */
[----:B------:R-:W-:Y:S01]  /*0760*/  LOP3.LUT R11, R3, 0xfffffff8, RZ, 0xc0, !PT ;  /* 0xfffffff8030b7812 */ /* 0x000fe200078ec0ff */
[----:B------:R-:W0:Y:S01]  /*0770*/  F2I.U32.TRUNC.NTZ R2, R2 ;  /* 0x0000000200027305 */ /* 0x000e22000020f000 */
[----:B------:R-:W-:-:S04]  /*0780*/  @!UP0 UIADD3 UR4, -UR4, 0x100000, URZ ;  /* 0x0010000004048890 */ /* 0x000fc8000fffe13f */
[----:B------:R-:W-:Y:S02]  /*0790*/  @!UP0 USHF.L.U32 UR5, UR4, 0xb, URZ ;  /* 0x0000000b04058899 */ /* 0x000fe4000800063f */
[----:B------:R-:W-:Y:S01]  /*07a0*/  @!UP0 USHF.L.U32 UR4, UR4, 0x1, URZ ;  /* 0x0000000104048899 */ /* 0x000fe2000800063f */
[----:B------:R-:W-:Y:S01]  /*07b0*/  ISETP.NE.AND P4, PT, R10, RZ, PT ;  /* 0x000000ff0a00720c */ /* 0x000fe20003f85270 */
[----:B------:R-:W-:Y:S01]  /*07c0*/  VOTEU.ALL UP3, P1 ;  /* 0x00000000003f7886 */ /* 0x000fe20000860000 */
[----:B------:R-:W-:Y:S01]  /*07d0*/  IMAD.IADD R11, R88, 0x1, -R11 ;  /* 0x00000001580b7824 */ /* 0x000fe200078e0a0b */
[----:B------:R-:W-:Y:S01]  /*07e0*/  VOTEU.ALL UP4, P1 ;  /* 0x00000000003f7886 */ /* 0x000fe20000880000 */
[----:B------:R-:W-:Y:S01]  /*07f0*/  VOTEU.ALL UP5, P1 ;  /* 0x00000000003f7886 */ /* 0x000fe200008a0000 */
[----:B------:R-:W-:Y:S02]  /*0800*/  ISETP.NE.AND P1, PT, R9, 0x3, PT ;  /* 0x000000030900780c */ /* 0x000fe40003f25270 */
[----:B------:R-:W-:Y:S01]  /*0810*/  ISETP.NE.AND P3, PT, R11, R20, PT ;  /* 0x000000140b00720c */ /* 0x000fe20003f65270 */
[----:B---3--:R-:W-:Y:S01]  /*0820*/  @!UP0 ULEA UR8, UR7, UR6, 0x18 ;  /* 0x0000000607088291 */ /* 0x008fe2000f8ec03f */
[----:B------:R-:W-:Y:S01]  /*0830*/  ISETP.EQ.OR P1, PT, R9, RZ, !P1 ;  /* 0x000000ff0900720c */ /* 0x000fe20004f22670 */
[----:B------:R-:W-:-:S04]  /*0840*/  @!UP1 UIADD3 UR6, -UR11, 0x100000, URZ ;  /* 0x001000000b069890 */ /* 0x000fc8000fffe13f */
[----:B------:R-:W-:Y:S02]  /*0850*/  @!UP1 USHF.L.U32 UR7, UR6, 0xb, URZ ;  /* 0x0000000b06079899 */ /* 0x000fe4000800063f */
[----:B------:R-:W-:Y:S01]  /*0860*/  @!UP1 USHF.L.U32 UR6, UR6, 0x1, URZ ;  /* 0x0000000106069899 */ /* 0x000fe2000800063f */
[----:B-----5:R-:W-:Y:S01]  /*0870*/  R2UR UR43, R12 ;  /* 0x000000000c2b72ca */ /* 0x020fe200000e0000 */
[----:B0-----:R-:W-:Y:S01]  /*0880*/  IMAD.MOV R24, RZ, RZ, -R2 ;  /* 0x000000ffff187224 */ /* 0x001fe200078e0a02 */
[----:B------:R-:W-:Y:S01]  /*0890*/  VOTEU.ALL UP0, P0 ;  /* 0x00000000003f7886 */ /* 0x000fe20000000000 */
[----:B------:R-:W-:Y:S01]  /*08a0*/  ISETP.EQ.AND P1, PT, R10, RZ, P1 ;  /* 0x000000ff0a00720c */ /* 0x000fe20000f22270 */
[----:B-1----:R-:W-:Y:S01]  /*08b0*/  @!UP1 ULEA UR9, UR10, UR9, 0x18 ;  /* 0x000000090a099291 */ /* 0x002fe2000f8ec03f */
[----:B----4-:R-:W-:Y:S01]  /*08c0*/  IMAD R0, R21, R24, R6 ;  /* 0x0000001815007224 */ /* 0x010fe200078e0206 */
[----:B------:R-:W-:Y:S01]  /*08d0*/  VOTEU.ALL UP1, P0 ;  /* 0x00000000003f7886 */ /* 0x000fe20000020000 */
[----:B------:R-:W-:Y:S01]  /*08e0*/  @P3 SHF.R.S32.HI R3, RZ, 0x3, R3 ;  /* 0x00000003ff033819 */ /* 0x000fe20000011403 */
[----:B------:R-:W0:Y:S02]  /*08f0*/  FENCE.VIEW.ASYNC.S ;  /* 0x00000000000073c6 */ /* 0x000e240000000000 */
[----:B0-----:R0:W1:Y:S01]  /*0900*/  @!UP0 SYNCS.EXCH.64 URZ, [UR8+0xc0], UR4 ;  /* 0x0000c004083f85b2 */ /* 0x0010620008000100 */
[----:B------:R-:W-:-:S02]  /*0910*/  LOP3.LUT P0, RZ, R5, 0x7, RZ, 0xc0, !PT ;  /* 0x0000000705ff7812 */ /* 0x000fc4000780c0ff */
[----:B------:R-:W-:Y:S02]  /*0920*/  @P3 ISETP.NE.AND P5, PT, R3, R0, PT ;  /* 0x000000000300320c */ /* 0x000fe40003fa5270 */
[----:B------:R-:W-:Y:S02]  /*0930*/  ISETP.LT.U32.AND P0, PT, R88, 0x8, !P0 ;  /* 0x000000085800780c */ /* 0x000fe40004701070 */
[----:B------:R-:W-:Y:S02]  /*0940*/  @P3 SEL R89, RZ, 0x1, P5 ;  /* 0x00000001ff593807 */ /* 0x000fe40002800000 */
[----:B------:R-:W-:Y:S02]  /*0950*/  SEL R0, RZ, 0x1, !P0 ;  /* 0x00000001ff007807 */ /* 0x000fe40004000000 */
[----:B------:R-:W-:Y:S02]  /*0960*/  SEL R23, RZ, 0x1, !P1 ;  /* 0x00000001ff177807 */ /* 0x000fe40004800000 */
[----:B------:R-:W-:-:S02]  /*0970*/  LOP3.LUT R89, R89, R0, RZ, 0xc0, !PT ;  /* 0x0000000059597212 */ /* 0x000fc400078ec0ff */
[----:B------:R-:W-:Y:S01]  /*0980*/  SEL R23, R23, 0x2, P6 ;  /* 0x0000000217177807 */ /* 0x000fe20003000000 */
[----:B------:R0:W2:Y:S01]  /*0990*/  @!UP1 SYNCS.EXCH.64 URZ, [UR8+0xc8], UR4 ;  /* 0x0000c804083f95b2 */ /* 0x0000a20008000100 */
[----:B------:R-:W-:Y:S01]  /*09a0*/  NOP ;  /* 0x0000000000007918 */ /* 0x000fe20000000000 */
[----:B------:R0:W3:Y:S01]  /*09b0*/  @!UP2 SYNCS.EXCH.64 URZ, [UR9+0xa0], UR6 ;  /* 0x0000a006093fa5b2 */ /* 0x0000e20008000100 */
[----:B------:R0:W4:Y:S01]  /*09c0*/  @!UP3 SYNCS.EXCH.64 URZ, [UR9+0xa8], UR6 ;  /* 0x0000a806093fb5b2 */ /* 0x0001220008000100 */
[----:B------:R0:W0:Y:S01]  /*09d0*/  @!UP4 SYNCS.EXCH.64 URZ, [UR9+0xb0], UR6 ;  /* 0x0000b006093fc5b2 */ /* 0x0000220008000100 */
[----:B------:R0:W0:Y:S01]  /*09e0*/  @!UP5 SYNCS.EXCH.64 URZ, [UR9+0xb8], UR6 ;  /* 0x0000b806093fd5b2 */ /* 0x0000220008000100 */
[----:B------:R-:W-:Y:S01]  /*09f0*/  NOP ;  /* 0x0000000000007918 */ /* 0x000fe20000000000 */
[----:B------:R-:W-:Y:S05]  /*0a00*/  @!P2 BRA `(.L_x_4) ;  /* 0x000000000008a947 */ /* 0x000fea0003800000 */
[----:B01234-:R-:W-:Y:S01]  /*0a10*/  UCGABAR_ARV ;  /* 0x00000000000079c7 */ /* 0x01ffe20008000000 */
[----:B------:R-:W-:Y:S05]  /*0a20*/  BRA `(.L_x_5) ;  /* 0x0000000000047947 */ /* 0x000fea0003800000 */
.L_x_4:
[----:B01234-:R-:W-:Y:S01]  /*0a30*/  NOP ;  /* 0x0000000000007918 */ /* 0x01ffe20000000000 */
.L_x_5:
[----:B------:R-:W-:Y:S01]  /*0a40*/  ULDC.64 UR4, c[0x0][0x598] ;  /* 0x0001660000047ab9 */ /* 0x000fe20000000a00 */
[----:B------:R-:W-:Y:S01]  /*0a50*/  ULDC.64 UR36, c[0x0][0x208] ;  /* 0x0000820000247ab9 */ /* 0x000fe20000000a00 */
[----:B------:R-:W-:-:S04]  /*0a60*/  ISETP.NE.U32.AND P0, PT, RZ, UR4, PT ;  /* 0x00000004ff007c0c */ /* 0x000fc8000bf05070 */
[----:B------:R-:W-:-:S13]  /*0a70*/  ISETP.NE.AND.EX P0, PT, RZ, UR5, PT, P0 ;  /* 0x00000005ff007c0c */ /* 0x000fda000bf05300 */
[----:B------:R-:W-:Y:S05]  /*0a80*/  @!P0 BRA `(.L_x_6) ;  /* 0x00000000001c8947 */ /* 0x000fea0003800000 */
[----:B------:R-:W0:Y:S02]  /*0a90*/  LDC.64 R2, c[0x0][0x598] ;  /* 0x00016600ff027b82 */ /* 0x000e240000000a00 */
[----:B0-----:R-:W2:Y:S02]  /*0aa0*/  LDG.E.64 R2, desc[UR36][R2.64] ;  /* 0x0000002402027981 */ /* 0x001ea4000c1e1b00 */
[----:B--2---:R-:W-:-:S04]  /*0ab0*/  ISETP.NE.U32.AND P0, PT, R2, RZ, PT ;  /* 0x000000ff0200720c */ /* 0x004fc80003f05070 */
[----:B------:R-:W-:-:S13]  /*0ac0*/  ISETP.NE.AND.EX P0, PT, R3, RZ, PT, P0 ;  /* 0x000000ff0300720c */ /* 0x000fda0003f05300 */
[----:B------:R-:W-:Y:S05]  /*0ad0*/  @!P0 BRA `(.L_x_6) ;  /* 0x0000000000088947 */ /* 0x000fea0003800000 */
[----:B------:R0:W5:Y:S01]  /*0ae0*/  LD.E R90, desc[UR36][R2.64] ;  /* 0x00000024025a7980 */ /* 0x000162000c101900 */
[----:B------:R-:W-:Y:S05]  /*0af0*/  BRA `(.L_x_7) ;  /* 0x0000000000247947 */ /* 0x000fea0003800000 */
.L_x_6:
[----:B------:R-:W-:Y:S02]  /*0b00*/  ULDC.64 UR4, c[0x0][0x588] ;  /* 0x0001620000047ab9 */ /* 0x000fe40000000a00 */
[----:B------:R-:W-:-:S04]  /*0b10*/  ISETP.NE.U32.AND P0, PT, RZ, UR4, PT ;  /* 0x00000004ff007c0c */ /* 0x000fc8000bf05070 */
[----:B------:R-:W-:-:S13]  /*0b20*/  ISETP.NE.AND.EX P0, PT, RZ, UR5, PT, P0 ;  /* 0x00000005ff007c0c */ /* 0x000fda000bf05300 */
[----:B------:R-:W-:Y:S05]  /*0b30*/  @!P0 BRA `(.L_x_8) ;  /* 0x00000000000c8947 */ /* 0x000fea0003800000 */
[----:B------:R-:W0:Y:S02]  /*0b40*/  LDC.64 R90, c[0x0][0x588] ;  /* 0x00016200ff5a7b82 */ /* 0x000e240000000a00 */
[----:B0-----:R1:W5:Y:S01]  /*0b50*/  LDG.E R90, desc[UR36][R90.64] ;  /* 0x000000245a5a7981 */ /* 0x001362000c1e1900 */
[----:B------:R-:W-:Y:S05]  /*0b60*/  BRA `(.L_x_7) ;  /* 0x0000000000087947 */ /* 0x000fea0003800000 */
.L_x_8:
[----:B------:R-:W-:Y:S02]  /*0b70*/  ULDC UR4, c[0x0][0x580] ;  /* 0x0001600000047ab9 */ /* 0x000fe40000000800 */
[----:B------:R-:W-:-:S07]  /*0b80*/  IMAD.U32 R90, RZ, RZ, UR4 ;  /* 0x00000004ff5a7e24 */ /* 0x000fce000f8e00ff */
.L_x_7:
[----:B------:R-:W-:Y:S02]  /*0b90*/  ULDC.64 UR4, c[0x0][0x5a0] ;  /* 0x0001680000047ab9 */ /* 0x000fe40000000a00 */
[----:B------:R-:W-:-:S04]  /*0ba0*/  ISETP.NE.U32.AND P0, PT, RZ, UR4, PT ;  /* 0x00000004ff007c0c */ /* 0x000fc8000bf05070 */
[----:B------:R-:W-:-:S13]  /*0bb0*/  ISETP.NE.AND.EX P0, PT, RZ, UR5, PT, P0 ;  /* 0x00000005ff007c0c */ /* 0x000fda000bf05300 */
[----:B------:R-:W-:Y:S05]  /*0bc0*/  @!P0 BRA `(.L_x_9) ;  /* 0x00000000001c8947 */ /* 0x000fea0003800000 */
[----:B0-----:R-:W0:Y:S02]  /*0bd0*/  LDC.64 R2, c[0x0][0x5a0] ;  /* 0x00016800ff027b82 */ /* 0x001e240000000a00 */
[----:B0-----:R-:W2:Y:S02]  /*0be0*/  LDG.E.64 R2, desc[UR36][R2.64] ;  /* 0x0000002402027981 */ /* 0x001ea4000c1e1b00 */
[----:B--2---:R-:W-:-:S04]  /*0bf0*/  ISETP.NE.U32.AND P0, PT, R2, RZ, PT ;  /* 0x000000ff0200720c */ /* 0x004fc80003f05070 */
[----:B------:R-:W-:-:S13]  /*0c00*/  ISETP.NE.AND.EX P0, PT, R3, RZ, PT, P0 ;  /* 0x000000ff0300720c */ /* 0x000fda0003f05300 */
[----:B------:R-:W-:Y:S05]  /*0c10*/  @!P0 BRA `(.L_x_9) ;  /* 0x0000000000088947 */ /* 0x000fea0003800000 */
[----:B-1----:R0:W5:Y:S01]  /*0c20*/  LD.E R91, desc[UR36][R2.64] ;  /* 0x00000024025b7980 */ /* 0x002162000c101900 */
[----:B------:R-:W-:Y:S05]  /*0c30*/  BRA `(.L_x_10) ;  /* 0x0000000000247947 */ /* 0x000fea0003800000 */
.L_x_9:
[----:B------:R-:W-:Y:S02]  /*0c40*/  ULDC.64 UR4, c[0x0][0x590] ;  /* 0x0001640000047ab9 */ /* 0x000fe40000000a00 */
[----:B------:R-:W-:-:S04]  /*0c50*/  ISETP.NE.U32.AND P0, PT, RZ, UR4, PT ;  /* 0x00000004ff007c0c */ /* 0x000fc8000bf05070 */
[----:B------:R-:W-:-:S13]  /*0c60*/  ISETP.NE.AND.EX P0, PT, RZ, UR5, PT, P0 ;  /* 0x00000005ff007c0c */ /* 0x000fda000bf05300 */
[----:B------:R-:W-:Y:S05]  /*0c70*/  @!P0 BRA `(.L_x_11) ;  /* 0x00000000000c8947 */ /* 0x000fea0003800000 */
[----:B0-----:R-:W1:Y:S02]  /*0c80*/  LDC.64 R2, c[0x0][0x590] ;  /* 0x00016400ff027b82 */ /* 0x001e640000000a00 */
[----:B-1----:R1:W5:Y:S01]  /*0c90*/  LDG.E R91, desc[UR36][R2.64] ;  /* 0x00000024025b7981 */ /* 0x002362000c1e1900 */
[----:B------:R-:W-:Y:S05]  /*0ca0*/  BRA `(.L_x_10) ;  /* 0x0000000000087947 */ /* 0x000fea0003800000 */
.L_x_11:
[----:B------:R-:W-:Y:S02]  /*0cb0*/  ULDC UR4, c[0x0][0x584] ;  /* 0x0001610000047ab9 */ /* 0x000fe40000000800 */
[----:B-1----:R-:W-:-:S07]  /*0cc0*/  IMAD.U32 R91, RZ, RZ, UR4 ;  /* 0x00000004ff5b7e24 */ /* 0x002fce000f8e00ff */
.L_x_10:
[----:B01----:R-:W0:Y:S01]  /*0cd0*/  LDC R2, c[0x0][0x65c] ;  /* 0x00019700ff027b82 */ /* 0x003e220000000800 */
[----:B------:R-:W-:Y:S01]  /*0ce0*/  ULDC UR6, c[0x0][0x28c] ;  /* 0x0000a30000067ab9 */ /* 0x000fe20000000800 */
[----:B------:R-:W-:Y:S01]  /*0cf0*/  ISETP.NE.AND P0, PT, R10, 0x2, PT ;  /* 0x000000020a00780c */ /* 0x000fe20003f05270 */
[----:B------:R-:W-:Y:S01]  /*0d00*/  UIADD3 UR6, UR6, 0x3f, URZ ;  /* 0x0000003f06067890 */ /* 0x000fe2000fffe03f */
[----:B------:R-:W-:Y:S01]  /*0d10*/  IMAD.U32 R10, RZ, RZ, UR12 ;  /* 0x0000000cff0a7e24 */ /* 0x000fe2000f8e00ff */
[----:B------:R-:W-:Y:S01]  /*0d20*/  UMOV UR38, URZ ;  /* 0x0000003f00267c82 */ /* 0x000fe20008000000 */
[----:B------:R-:W-:Y:S01]  /*0d30*/  UMOV UR39, URZ ;  /* 0x0000003f00277c82 */ /* 0x000fe20008000000 */
[----:B------:R-:W-:Y:S01]  /*0d40*/  USHF.R.S32.HI UR7, URZ, 0x1f, UR6 ;  /* 0x0000001f3f077899 */ /* 0x000fe20008011406 */
[----:B------:R-:W-:-:S03]  /*0d50*/  ULDC.64 UR8, c[0x0][0x650] ;  /* 0x0001940000087ab9 */ /* 0x000fc60000000a00 */
[----:B------:R-:W-:-:S04]  /*0d60*/  ULEA.HI UR7, UR7, UR6, URZ, 0x6 ;  /* 0x0000000607077291 */ /* 0x000fc8000f8f303f */
[----:B------:R-:W-:Y:S01]  /*0d70*/  USHF.R.S32.HI UR40, URZ, 0x6, UR7 ;  /* 0x000000063f287899 */ /* 0x000fe20008011407 */
[----:B0-----:R-:W-:-:S13]  /*0d80*/  ISETP.NE.AND P1, PT, R2, 0x1, PT ;  /* 0x000000010200780c */ /* 0x001fda0003f25270 */
[----:B------:R-:W0:Y:S01]  /*0d90*/  @P1 LDC R17, c[0x0][0x10] ;  /* 0x00000400ff111b82 */ /* 0x000e220000000800 */
[----:B------:R-:W-:Y:S02]  /*0da0*/  @P1 IMAD.MOV.U32 R7, RZ, RZ, RZ ;  /* 0x000000ffff071224 */ /* 0x000fe400078e00ff */
[----:B------:R-:W-:-:S05]  /*0db0*/  @P1 IMAD.MOV.U32 R11, RZ, RZ, RZ ;  /* 0x000000ffff0b1224 */ /* 0x000fca00078e00ff */
[----:B------:R-:W1:Y:S01]  /*0dc0*/  @!P1 LDC R3, c[0x0][0xc] ;  /* 0x00000300ff039b82 */ /* 0x000e620000000800 */
[----:B------:R-:W-:Y:S01]  /*0dd0*/  ULDC UR4, c[0x0][0xc] ;  /* 0x0000030000047ab9 */ /* 0x000fe20000000800 */
[----:B------:R-:W-:Y:S02]  /*0de0*/  ULDC UR5, c[0x0][0x10] ;  /* 0x0000040000057ab9 */ /* 0x000fe40000000800 */
[----:B------:R-:W-:-:S04]  /*0df0*/  UIMAD.WIDE.U32 UR4, UR4, UR5, URZ ;  /* 0x00000005040472a5 */ /* 0x000fc8000f8e003f */
[----:B------:R-:W2:Y:S01]  /*0e00*/  LDC R0, c[0x0][0x14] ;  /* 0x00000500ff007b82 */ /* 0x000ea20000000800 */
[----:B0-----:R-:W-:-:S04]  /*0e10*/  @P1 IMAD.WIDE.U32 R16, R17, UR12, R6 ;  /* 0x0000000c11101c25 */ /* 0x001fc8000f8e0006 */
[----:B------:R-:W-:Y:S02]  /*0e20*/  @P1 IMAD.IADD R17, R17, 0x1, R11 ;  /* 0x0000000111111824 */ /* 0x000fe400078e020b */
[----:B------:R-:W-:Y:S02]  /*0e30*/  IMAD.MOV.U32 R11, RZ, RZ, RZ ;  /* 0x000000ffff0b7224 */ /* 0x000fe400078e00ff */
[----:B-1----:R-:W-:-:S04]  /*0e40*/  @!P1 IMAD.WIDE.U32 R10, R6, R3, R10 ;  /* 0x00000003060a9225 */ /* 0x002fc800078e000a */
[----:B------:R-:W-:Y:S02]  /*0e50*/  @!P1 IMAD.MOV.U32 R16, RZ, RZ, R10 ;  /* 0x000000ffff109224 */ /* 0x000fe400078e000a */
[----:B--2---:R-:W-:-:S04]  /*0e60*/  IMAD.WIDE.U32 R12, R0, UR4, RZ ;  /* 0x00000004000c7c25 */ /* 0x004fc8000f8e00ff */
[----:B------:R-:W-:Y:S01]  /*0e70*/  IMAD R3, R0, UR5, RZ ;  /* 0x0000000500037c24 */ /* 0x000fe2000f8e02ff */
[----:B------:R0:W-:Y:S01]  /*0e80*/  STL.64 [R1], R12 ;  /* 0x0000000c01007387 */ /* 0x0001e20000100a00 */
[----:B------:R-:W-:Y:S02]  /*0e90*/  @!P1 IMAD.MOV.U32 R17, RZ, RZ, R11 ;  /* 0x000000ffff119224 */ /* 0x000fe400078e000b */
[----:B------:R-:W-:Y:S01]  /*0ea0*/  IMAD.IADD R0, R13, 0x1, R3 ;  /* 0x000000010d007824 */ /* 0x000fe200078e0203 */
[----:B------:R-:W-:Y:S06]  /*0eb0*/  @P0 BRA `(.L_x_12) ;  /* 0x0000000000200947 */ /* 0x000fec0003800000 */
[----:B------:R-:W-:Y:S01]  /*0ec0*/  UISETP.GE.U32.AND UP0, UPT, UR40, 0x9, UPT ;  /* 0x000000092800788c */ /* 0x000fe2000bf06070 */
[----:B------:R-:W-:Y:S01]  /*0ed0*/  IADD3 R16, P0, R16, R12, RZ ;  /* 0x0000000c10107210 */ /* 0x000fe20007f1e0ff */
[----:B------:R-:W-:Y:S01]  /*0ee0*/  UIMAD.WIDE.U32 UR4, UR40, 0x38e38e39, URZ ;  /* 0x38e38e39280478a5 */ /* 0x000fe2000f8e003f */
[----:B------:R-:W-:-:S03]  /*0ef0*/  UMOV UR39, URZ ;  /* 0x0000003f00277c82 */ /* 0x000fc60008000000 */
[----:B------:R-:W-:Y:S01]  /*0f00*/  USHF.R.U32.HI UR4, URZ, 0x1, UR5 ;  /* 0x000000013f047899 */ /* 0x000fe20008011605 */
[----:B------:R-:W-:-:S03]  /*0f10*/  IMAD.X R17, R0, 0x1, R17, P0 ;  /* 0x0000000100117824 */ /* 0x000fc600000e0611 */
[----:B------:R-:W-:Y:S02]  /*0f20*/  UIMAD UR38, UR4, -0x9, UR40 ;  /* 0xfffffff7042678a4 */ /* 0x000fe4000f8e0228 */
[----:B------:R-:W-:-:S12]  /*0f30*/  @UP0 ULOP3.LUT UR39, UR4, 0x1, URZ, 0xc0, !UPT ;  /* 0x0000000104270892 */ /* 0x000fd8000f8ec03f */
.L_x_12:
[----:B------:R-:W-:Y:S01]  /*0f40*/  ISETP.GE.U32.AND P0, PT, R16, UR8, PT ;  /* 0x0000000810007c0c */ /* 0x000fe2000bf06070 */
[----:B------:R-:W-:Y:S01]  /*0f50*/  IMAD.MOV.U32 R22, RZ, RZ, -0x1 ;  /* 0xffffffffff167424 */ /* 0x000fe200078e00ff */
[----:B------:R-:W-:Y:S01]  /*0f60*/  PRMT R3, RZ, 0x7610, R3 ;  /* 0x00007610ff037816 */ /* 0x000fe20000000003 */
[----:B------:R-:W-:Y:S01]  /*0f70*/  IMAD.MOV.U32 R18, RZ, RZ, -0x1 ;  /* 0xffffffffff127424 */ /* 0x000fe200078e00ff */
[----:B------:R-:W-:Y:S01]  /*0f80*/  ISETP.GE.U32.AND.EX P0, PT, R17, UR9, PT, P0 ;  /* 0x0000000911007c0c */ /* 0x000fe2000bf06100 */
[----:B------:R-:W-:-:S12]  /*0f90*/  IMAD.MOV.U32 R19, RZ, RZ, -0x1 ;  /* 0xffffffffff137424 */ /* 0x000fd800078e00ff */
[----:B------:R-:W-:Y:S05]  /*0fa0*/  @P0 BRA `(.L_x_13) ;  /* 0x0000000400280947 */ /* 0x000fea0003800000 */
[----:B------:R-:W1:Y:S01]  /*0fb0*/  LDC.64 R26, c[0x0][0x628] ;  /* 0x00018a00ff1a7b82 */ /* 0x000e620000000a00 */
[----:B------:R-:W-:Y:S02]  /*0fc0*/  IMAD.MOV.U32 R10, RZ, RZ, R16 ;  /* 0x000000ffff0a7224 */ /* 0x000fe400078e0010 */
[----:B------:R-:W-:-:S05]  /*0fd0*/  IMAD.MOV.U32 R11, RZ, RZ, R17 ;  /* 0x000000ffff0b7224 */ /* 0x000fca00078e0011 */
[----:B------:R-:W2:Y:S08]  /*0fe0*/  LDC R18, c[0x0][0x630] ;  /* 0x00018c00ff127b82 */ /* 0x000eb00000000800 */
[----:B------:R-:W3:Y:S01]  /*0ff0*/  LDC.64 R28, c[0x0][0x620] ;  /* 0x00018800ff1c7b82 */ /* 0x000ee20000000a00 */
[----:B-1----:R-:W-:-:S04]  /*1000*/  ISETP.NE.U32.AND P0, PT, R26, RZ, PT ;  /* 0x000000ff1a00720c */ /* 0x002fc80003f05070 */
[----:B------:R-:W-:-:S13]  /*1010*/  ISETP.NE.AND.EX P0, PT, R27, RZ, PT, P0 ;  /* 0x000000ff1b00720c */ /* 0x000fda0003f05300 */
[----:B--23--:R-:W-:Y:S05]  /*1020*/  @!P0 BRA `(.L_x_14) ;  /* 0x0000000000288947 */ /* 0x00cfea0003800000 */
[----:B------:R-:W1:Y:S02]  /*1030*/  LDC R3, c[0x0][0x634] ;  /* 0x00018d00ff037b82 */ /* 0x000e640000000800 */
[----:B-1----:R-:W-:-:S05]  /*1040*/  IADD3 R3, P0, R16, R3, RZ ;  /* 0x0000000310037210 */ /* 0x002fca0007f1e0ff */
[----:B------:R-:W-:-:S04]  /*1050*/  IMAD.X R19, RZ, RZ, R17, P0 ;  /* 0x000000ffff137224 */ /* 0x000fc800000e0611 */
[----:B------:R-:W-:-:S04]  /*1060*/  IMAD.WIDE.U32 R10, R19, R26, RZ ;  /* 0x0000001a130a7225 */ /* 0x000fc800078e00ff */
[----:B0-----:R-:W-:-:S04]  /*1070*/  IMAD.WIDE.U32 R12, P0, R3, R27, R10 ;  /* 0x0000001b030c7225 */ /* 0x001fc8000780000a */
[----:B------:R-:W-:-:S04]  /*1080*/  IMAD.WIDE.U32 R10, R3, R26, RZ ;  /* 0x0000001a030a7225 */ /* 0x000fc800078e00ff */
[----:B------:R-:W-:Y:S01]  /*1090*/  IMAD.X R15, RZ, RZ, RZ, P0 ;  /* 0x000000ffff0f7224 */ /* 0x000fe200000e06ff */
[----:B------:R-:W-:Y:S01]  /*10a0*/  IADD3 RZ, P0, R11, R12, RZ ;  /* 0x0000000c0bff7210 */ /* 0x000fe20007f1e0ff */
[----:B------:R-:W-:-:S04]  /*10b0*/  IMAD.MOV.U32 R14, RZ, RZ, R13 ;  /* 0x000000ffff0e7224 */ /* 0x000fc800078e000d */
[----:B------:R-:W-:-:S08]  /*10c0*/  IMAD.WIDE.U32.X R10, R19, R27, R14, P0 ;  /* 0x0000001b130a7225 */ /* 0x000fd000000e040e */
.L_x_14:
[----:B------:R-:W1:Y:S01]  /*10d0*/  LDC.64 R30, c[0x0][0x640] ;  /* 0x00019000ff1e7b82 */ /* 0x000e620000000a00 */
[-CC-:B------:R-:W-:Y:S01]  /*10e0*/  SHF.R.U64 R33, R10, R18.reuse, R11.reuse ;  /* 0x000000120a217219 */ /* 0x180fe2000000120b */
[----:B------:R-:W-:Y:S01]  /*10f0*/  IMAD.MOV.U32 R32, RZ, RZ, 0x1 ;  /* 0x00000001ff207424 */ /* 0x000fe200078e00ff */
[----:B------:R-:W-:Y:S02]  /*1100*/  SHF.R.U32.HI R3, RZ, R18, R11 ;  /* 0x00000012ff037219 */ /* 0x000fe4000001160b */
[----:B0-----:R-:W-:-:S03]  /*1110*/  IADD3 R13, P0, RZ, -R33, RZ ;  /* 0x80000021ff0d7210 */ /* 0x001fc60007f1e0ff */
[----:B------:R-:W0:Y:S02]  /*1120*/  LDC R14, c[0x0][0x618] ;  /* 0x00018600ff0e7b82 */ /* 0x000e240000000800 */
[----:B------:R-:W-:Y:S02]  /*1130*/  IMAD.X R3, RZ, RZ, ~R3, P0 ;  /* 0x000000ffff037224 */ /* 0x000fe400000e0e03 */
[----:B------:R-:W-:-:S04]  /*1140*/  IMAD.WIDE.U32 R10, R13, R28, R16 ;  /* 0x0000001c0d0a7225 */ /* 0x000fc800078e0010 */
[----:B------:R-:W2:Y:S01]  /*1150*/  LDC R15, c[0x0][0x608] ;  /* 0x00018200ff0f7b82 */ /* 0x000ea20000000800 */
[----:B------:R-:W-:-:S04]  /*1160*/  IMAD R12, R3, R28, RZ ;  /* 0x0000001c030c7224 */ /* 0x000fc800078e02ff */
[----:B------:R-:W-:Y:S02]  /*1170*/  IMAD R3, R13, R29, R12 ;  /* 0x0000001d0d037224 */ /* 0x000fe400078e020c */
[----:B------:R-:W-:Y:S01]  /*1180*/  IMAD.MOV.U32 R12, RZ, RZ, -0x1 ;  /* 0xffffffffff0c7424 */ /* 0x000fe200078e00ff */
[----:B------:R-:W3:Y:S01]  /*1190*/  LDC R27, c[0x0][0x658] ;  /* 0x00019600ff1b7b82 */ /* 0x000ee20000000800 */
[----:B------:R-:W-:Y:S01]  /*11a0*/  IMAD.IADD R3, R11, 0x1, R3 ;  /* 0x000000010b037824 */ /* 0x000fe200078e0203 */
[----:B-1----:R-:W-:-:S04]  /*11b0*/  ISETP.NE.U32.AND P0, PT, R30, RZ, PT ;  /* 0x000000ff1e00720c */ /* 0x002fc80003f05070 */
[----:B------:R-:W-:Y:S02]  /*11c0*/  ISETP.NE.AND.EX P0, PT, R31, RZ, PT, P0 ;  /* 0x000000ff1f00720c */ /* 0x000fe40003f05300 */
[----:B------:R-:W1:Y:S01]  /*11d0*/  LDC R26, c[0x0][0x600] ;  /* 0x00018000ff1a7b82 */ /* 0x000e620000000800 */
[-CC-:B0-----:R-:W-:Y:S02]  /*11e0*/  SHF.R.U64 R25, R10, R14.reuse, R3.reuse ;  /* 0x0000000e0a197219 */ /* 0x181fe40000001203 */
[----:B------:R-:W-:-:S05]  /*11f0*/  SHF.R.U32.HI R10, RZ, R14, R3 ;  /* 0x0000000eff0a7219 */ /* 0x000fca0000011603 */
[----:B------:R-:W0:Y:S01]  /*1200*/  LDC R22, c[0x0][0x648] ;  /* 0x00019200ff167b82 */ /* 0x000e220000000800 */
[-CC-:B--2---:R-:W-:Y:S02]  /*1210*/  SHF.R.U64 R35, R25, R15.reuse, R10.reuse ;  /* 0x0000000f19237219 */ /* 0x184fe4000000120a */
[----:B------:R-:W-:-:S05]  /*1220*/  SHF.R.U32.HI R10, RZ, R15, R10 ;  /* 0x0000000fff0a7219 */ /* 0x000fca000001160a */
[----:B------:R-:W2:Y:S01]  /*1230*/  LDC R28, c[0x0][0x638] ;  /* 0x00018e00ff1c7b82 */ /* 0x000ea20000000800 */
[-CC-:B---3--:R-:W-:Y:S02]  /*1240*/  SHF.R.U64 R34, R35, R27.reuse, R10.reuse ;  /* 0x0000001b23227219 */ /* 0x188fe4000000120a */
[-C--:B------:R-:W-:Y:S02]  /*1250*/  SHF.L.U32 R3, R12, R27.reuse, RZ ;  /* 0x0000001b0c037219 */ /* 0x080fe400000006ff */
[----:B------:R-:W-:Y:S01]  /*1260*/  SHF.R.U32.HI R11, RZ, R27, R10 ;  /* 0x0000001bff0b7219 */ /* 0x000fe2000001160a */
[----:B------:R-:W-:Y:S01]  /*1270*/  IMAD.MOV.U32 R10, RZ, RZ, R34 ;  /* 0x000000ffff0a7224 */ /* 0x000fe200078e0022 */
[----:B------:R-:W-:Y:S01]  /*1280*/  LOP3.LUT R18, RZ, R3, RZ, 0x33, !PT ;  /* 0x00000003ff127212 */ /* 0x000fe200078e33ff */
[----:B------:R-:W3:Y:S01]  /*1290*/  LDC R29, c[0x0][0x610] ;  /* 0x00018400ff1d7b82 */ /* 0x000ee20000000800 */
[----:B------:R-:W-:Y:S05]  /*12a0*/  @!P0 BRA `(.L_x_15) ;  /* 0x0000000000288947 */ /* 0x000fea0003800000 */
[----:B------:R-:W4:Y:S02]  /*12b0*/  LDC R3, c[0x0][0x64c] ;  /* 0x00019300ff037b82 */ /* 0x000f240000000800 */
[----:B----4-:R-:W-:-:S05]  /*12c0*/  IADD3 R3, P0, R34, R3, RZ ;  /* 0x0000000322037210 */ /* 0x010fca0007f1e0ff */
[----:B------:R-:W-:-:S04]  /*12d0*/  IMAD.X R19, RZ, RZ, R11, P0 ;  /* 0x000000ffff137224 */ /* 0x000fc800000e060b */
[----:B------:R-:W-:-:S04]  /*12e0*/  IMAD.WIDE.U32 R10, R19, R30, RZ ;  /* 0x0000001e130a7225 */ /* 0x000fc800078e00ff */
[----:B------:R-:W-:-:S04]  /*12f0*/  IMAD.WIDE.U32 R12, P0, R3, R31, R10 ;  /* 0x0000001f030c7225 */ /* 0x000fc8000780000a */
[----:B------:R-:W-:-:S04]  /*1300*/  IMAD.WIDE.U32 R10, R3, R30, RZ ;  /* 0x0000001e030a7225 */ /* 0x000fc800078e00ff */
[----:B------:R-:W-:Y:S01]  /*1310*/  IMAD.X R15, RZ, RZ, RZ, P0 ;  /* 0x000000ffff0f7224 */ /* 0x000fe200000e06ff */
[----:B------:R-:W-:Y:S01]  /*1320*/  IADD3 RZ, P0, R11, R12, RZ ;  /* 0x0000000c0bff7210 */ /* 0x000fe20007f1e0ff */
[----:B------:R-:W-:-:S04]  /*1330*/  IMAD.MOV.U32 R14, RZ, RZ, R13 ;  /* 0x000000ffff0e7224 */ /* 0x000fc800078e000d */
[----:B------:R-:W-:-:S08]  /*1340*/  IMAD.WIDE.U32.X R10, R19, R31, R14, P0 ;  /* 0x0000001f130a7225 */ /* 0x000fd000000e040e */
.L_x_15:
[----:B0-----:R-:W-:Y:S01]  /*1350*/  SHF.R.U64 R7, R10, R22, R11 ;  /* 0x000000160a077219 */ /* 0x001fe2000000120b */
[----:B-1----:R-:W-:Y:S01]  /*1360*/  VIADD R10, R26, 0xffffffff ;  /* 0xffffffff1a0a7836 */ /* 0x002fe20000000000 */
[----:B------:R-:W-:Y:S01]  /*1370*/  SHF.L.U32 R3, R32, R27, RZ ;  /* 0x0000001b20037219 */ /* 0x000fe200000006ff */
[----:B------:R-:W-:Y:S01]  /*1380*/  @P1 IMAD R20, R21, R24, R6 ;  /* 0x0000001815141224 */ /* 0x000fe200078e0206 */
[----:B------:R-:W-:Y:S01]  /*1390*/  LOP3.LUT R18, R35, R18, RZ, 0xc0, !PT ;  /* 0x0000001223127212 */ /* 0x000fe200078ec0ff */
[----:B------:R-:W-:Y:S01]  /*13a0*/  IMAD.MOV R11, RZ, RZ, -R7 ;  /* 0x000000ffff0b7224 */ /* 0x000fe200078e0a07 */
[----:B------:R-:W-:Y:S01]  /*13b0*/  LOP3.LUT R10, R25, R10, RZ, 0xc0, !PT ;  /* 0x0000000a190a7212 */ /* 0x000fe200078ec0ff */
[----:B------:R-:W-:Y:S02]  /*13c0*/  IMAD.MOV.U32 R6, RZ, RZ, 0x1 ;  /* 0x00000001ff067424 */ /* 0x000fe400078e00ff */
[----:B------:R-:W-:Y:S02]  /*13d0*/  IMAD R7, R3, R7, R18 ;  /* 0x0000000703077224 */ /* 0x000fe400078e0212 */
[----:B--2---:R-:W-:-:S02]  /*13e0*/  IMAD R3, R11, R28, R34 ;  /* 0x0000001c0b037224 */ /* 0x004fc400078e0222 */
[----:B---3--:R-:W-:Y:S02]  /*13f0*/  IMAD R22, R7, R29, R20 ;  /* 0x0000001d07167224 */ /* 0x008fe400078e0214 */
[----:B------:R-:W-:Y:S01]  /*1400*/  IMAD R7, R3, R26, R10 ;  /* 0x0000001a03077224 */ /* 0x000fe200078e020a */
[----:B------:R-:W-:Y:S01]  /*1410*/  PRMT R3, R6, 0x7610, R3 ;  /* 0x0000761006037816 */ /* 0x000fe20000000003 */
[----:B------:R-:W-:-:S03]  /*1420*/  IMAD.MOV.U32 R19, RZ, RZ, R33 ;  /* 0x000000ffff137224 */ /* 0x000fc600078e0021 */
[----:B------:R-:W-:Y:S02]  /*1430*/  SEL R18, R7, R22, !P1 ;  /* 0x0000001607127207 */ /* 0x000fe40004800000 */
[----:B------:R-:W-:-:S07]  /*1440*/  SEL R22, R22, R7, !P1 ;  /* 0x0000000716167207 */ /* 0x000fce0004800000 */
.L_x_13:
[----:B------:R-:W-:Y:S05]  /*1450*/  @!P2 BRA `(.L_x_16) ;  /* 0x00000000000ca947 */ /* 0x000fea0003800000 */
[----:B------:R-:W-:Y:S01]  /*1460*/  UCGABAR_WAIT ;  /* 0x0000000000007dc7 */ /* 0x000fe20008000000 */
[----:B------:R-:W-:Y:S01]  /*1470*/  CCTL.IVALL ;  /* 0x00000000ff00798f */ /* 0x000fe20002000000 */
[----:B------:R-:W-:Y:S05]  /*1480*/  BRA `(.L_x_17) ;  /* 0x0000000000047947 */ /* 0x000fea0003800000 */
.L_x_16:
[----:B------:R-:W-:Y:S06]  /*1490*/  BAR.SYNC.DEFER_BLOCKING 0x0 ;  /* 0x0000000000007b1d */ /* 0x000fec0000010000 */
.L_x_17:
[----:B------:R-:W-:Y:S05]  /*14a0*/  @!P4 BRA `(.L_x_18) ;  /* 0x000000540080c947 */ /* 0x000fea0003800000 */
[----:B------:R-:W-:-:S13]  /*14b0*/  ISETP.GT.U32.AND P0, PT, R36, 0x1, PT ;  /* 0x000000012400780c */ /* 0x000fda0003f04070 */
[----:B------:R-:W-:Y:S05]  /*14c0*/  @P0 EXIT ;  /* 0x000000000000094d */ /* 0x000fea0003800000 */
.L_x_19:
[----:B------:R-:W-:-:S08]  /*14d0*/  NOP ;  /* 0x0000000000007918 */ /* 0x000fd00000000000 */
[----:B------:R-:W1:Y:S02]  /*14e0*/  USETMAXREG.TRY_ALLOC.CTAPOOL UP0, 0xe8 ;  /* 0x000000e8000079c8 */ /* 0x000e640008000600 */
[----:B-1----:R-:W-:-:S13]  /*14f0*/  PLOP3.LUT P0, PT, PT, PT, UP0, 0x80, 0x0 ;  /* 0x000000000000781c */ /* 0x002fda0003f0f008 */
[----:B------:R-:W-:Y:S05]  /*1500*/  @!P0 BRA `(.L_x_19) ;  /* 0xfffffffc00f08947 */ /* 0x000fea000383ffff */
[----:B------:R-:W-:-:S13]  /*1510*/  LOP3.LUT P0, RZ, R3, 0xff, RZ, 0xc0, !PT ;  /* 0x000000ff03ff7812 */ /* 0x000fda000780c0ff */
[----:B------:R-:W-:Y:S05]  /*1520*/  @!P0 EXIT ;  /* 0x000000000000894d */ /* 0x000fea0003800000 */
[----:B------:R-:W2:Y:S01]  /*1530*/  LDL.64 R10, [R1] ;  /* 0x00000000010a7983 */ /* 0x000ea20000100a00 */
[CC--:B------:R-:W-:Y:S01]  /*1540*/  LEA.HI R3, R8.reuse, R5.reuse, RZ, 0x2 ;  /* 0x0000000508037211 */ /* 0x0c0fe200078f10ff */
[----:B------:R-:W1:Y:S01]  /*1550*/  S2UR UR4, SR_CgaCtaId ;  /* 0x00000000000479c3 */ /* 0x000e620000008800 */
[----:B------:R-:W-:Y:S01]  /*1560*/  LEA.HI R8, R8, R5, RZ, 0x5 ;  /* 0x0000000508087211 */ /* 0x000fe200078f28ff */
[----:B------:R-:W-:Y:S01]  /*1570*/  UISETP.LT.AND UP0, UPT, UR40, 0x1, UPT ;  /* 0x000000012800788c */ /* 0x000fe2000bf01270 */
[--C-:B------:R-:W-:Y:S01]  /*1580*/  SHF.R.S32.HI R92, RZ, 0x2, R3.reuse ;  /* 0x00000002ff5c7819 */ /* 0x100fe20000011403 */
[----:B------:R-:W-:Y:S01]  /*1590*/  UIADD3 UR5, UR43, -0x1, URZ ;  /* 0xffffffff2b057890 */ /* 0x000fe2000fffe03f */
[----:B------:R-:W-:Y:S01]  /*15a0*/  SHF.R.S32.HI R7, RZ, 0x1f, R3 ;  /* 0x0000001fff077819 */ /* 0x000fe20000011403 */
[----:B------:R-:W-:Y:S01]  /*15b0*/  USEL UR42, UR40, 0x1, UP0 ;  /* 0x00000001282a7887 */ /* 0x000fe20008000000 */
[----:B------:R-:W-:Y:S01]  /*15c0*/  LOP3.LUT R4, R3, 0xfffffffc, RZ, 0xc0, !PT ;  /* 0xfffffffc03047812 */ /* 0x000fe200078ec0ff */
[----:B------:R-:W3:Y:S01]  /*15d0*/  LDC R98, c[0x0][0x658] ;  /* 0x00019600ff627b82 */ /* 0x000ee20000000800 */
[----:B------:R-:W-:Y:S01]  /*15e0*/  LEA.HI R7, R7, R92, RZ, 0x3 ;  /* 0x0000005c07077211 */ /* 0x000fe200078f18ff */
[----:B------:R-:W-:Y:S01]  /*15f0*/  UMOV UR41, 0x400 ;  /* 0x0000040000297882 */ /* 0x000fe20000000000 */
[----:B------:R-:W-:Y:S01]  /*1600*/  SHF.R.S32.HI R3, RZ, 0x5, R8 ;  /* 0x00000005ff037819 */ /* 0x000fe20000011408 */
[----:B------:R-:W-:Y:S01]  /*1610*/  UISETP.NE.AND UP0, UPT, UR5, URZ, UPT ;  /* 0x0000003f0500728c */ /* 0x000fe2000bf05270 */
[----:B------:R-:W-:Y:S01]  /*1620*/  LOP3.LUT R7, R7, 0xfffffff8, RZ, 0xc0, !PT ;  /* 0xfffffff807077812 */ /* 0x000fe200078ec0ff */
[----:B------:R-:W-:Y:S01]  /*1630*/  IMAD.IADD R4, R5, 0x1, -R4 ;  /* 0x0000000105047824 */ /* 0x000fe200078e0a04 */
[----:B------:R-:W-:Y:S01]  /*1640*/  ULDC UR6, c[0x0][0x284] ;  /* 0x0000a10000067ab9 */ /* 0x000fe20000000800 */
[----:B------:R-:W4:Y:S01]  /*1650*/  LDC.64 R96, c[0x0][0x5c8] ;  /* 0x00017200ff607b82 */ /* 0x000f220000000a00 */
[----:B------:R-:W-:Y:S01]  /*1660*/  IMAD.MOV.U32 R5, RZ, RZ, 0x1 ;  /* 0x00000001ff057424 */ /* 0x000fe200078e00ff */
[----:B------:R-:W-:Y:S01]  /*1670*/  LOP3.LUT R104, R23, 0x1, RZ, 0xfc, !PT ;  /* 0x0000000117687812 */ /* 0x000fe200078efcff */
[----:B------:R-:W-:Y:S01]  /*1680*/  IMAD.IADD R92, R92, 0x1, -R7 ;  /* 0x000000015c5c7824 */ /* 0x000fe200078e0a07 */
[----:B------:R-:W-:Y:S01]  /*1690*/  USHF.L.U32 UR45, UR40, 0x1, URZ ;  /* 0x00000001282d7899 */ /* 0x000fe2000800063f */
[----:B------:R-:W-:Y:S01]  /*16a0*/  IMAD.SHL.U32 R94, R4, 0x2, RZ ;  /* 0x00000002045e7824 */ /* 0x000fe200078e00ff */
[----:B------:R-:W-:Y:S01]  /*16b0*/  UIADD3 UR42, -UR42, UR40, URZ ;  /* 0x000000282a2a7290 */ /* 0x000fe2000fffe13f */
[--C-:B------:R-:W-:Y:S01]  /*16c0*/  IMAD R103, R3, -0x10, -R92.reuse ;  /* 0xfffffff003677824 */ /* 0x100fe200078e0a5c */
[----:B------:R-:W0:Y:S01]  /*16d0*/  LDC R99, c[0x0][0x288] ;  /* 0x0000a200ff637b82 */ /* 0x000e220000000800 */
[----:B------:R-:W-:Y:S01]  /*16e0*/  SHF.R.S32.HI R93, RZ, 0x1f, R92 ;  /* 0x0000001fff5d7819 */ /* 0x000fe2000001145c */
[----:B-1----:R-:W-:Y:S01]  /*16f0*/  ULEA UR41, UR4, UR41, 0x18 ;  /* 0x0000002904297291 */ /* 0x002fe2000f8ec03f */
[----:B------:R-:W-:Y:S01]  /*1700*/  SHF.R.S32.HI R95, RZ, 0x1f, R94 ;  /* 0x0000001fff5f7819 */ /* 0x000fe2000001145e */
[----:B------:R-:W-:Y:S01]  /*1710*/  USHF.L.U32 UR4, UR5, 0x3, URZ ;  /* 0x0000000305047899 */ /* 0x000fe2000800063f */
[----:B------:R-:W-:Y:S01]  /*1720*/  VIADD R103, R103, UR6 ;  /* 0x0000000667677c36 */ /* 0x000fe20008000000 */
[----:B------:R-:W-:Y:S01]  /*1730*/  USEL UR5, URZ, 0x1, UP0 ;  /* 0x000000013f057887 */ /* 0x000fe20008000000 */
[----:B------:R-:W-:Y:S01]  /*1740*/  IMAD.WIDE R92, R3, 0x10, R92 ;  /* 0x00000010035c7825 */ /* 0x000fe200078e025c */
[----:B------:R-:W1:Y:S01]  /*1750*/  LDC R101, c[0x0][0x600] ;  /* 0x00018000ff657b82 */ /* 0x000e620000000800 */
[----:B------:R-:W-:-:S02]  /*1760*/  UIADD3 UR46, UR41, 0xa0, URZ ;  /* 0x000000a0292e7890 */ /* 0x000fc4000fffe03f */
[----:B------:R-:W-:Y:S01]  /*1770*/  IMAD.MOV.U32 R3, RZ, RZ, -0x1 ;  /* 0xffffffffff037424 */ /* 0x000fe200078e00ff */
[----:B------:R-:W-:Y:S01]  /*1780*/  ULOP3.LUT UR4, UR4, 0x8, URZ, 0xc0, !UPT ;  /* 0x0000000804047892 */ /* 0x000fe2000f8ec03f */
[----:B------:R-:W-:Y:S01]  /*1790*/  IMAD.U32 R105, RZ, RZ, UR5 ;  /* 0x00000005ff697e24 */ /* 0x000fe2000f8e00ff */
[----:B------:R-:W-:Y:S02]  /*17a0*/  ULEA UR43, UR43, UR46, 0x3 ;  /* 0x0000002e2b2b7291 */ /* 0x000fe4000f8e183f */
[-C--:B---3--:R-:W-:Y:S01]  /*17b0*/  SHF.L.U32 R3, R3, R98.reuse, RZ ;  /* 0x0000006203037219 */ /* 0x088fe200000006ff */
[----:B------:R-:W-:Y:S01]  /*17c0*/  ULOP3.LUT UR47, UR4, 0x8, URZ, 0x3c, !UPT ;  /* 0x00000008042f7892 */ /* 0x000fe2000f8e3c3f */
[C---:B----4-:R-:W-:Y:S01]  /*17d0*/  SHF.L.U64.HI R97, R96.reuse, 0x3, R97 ;  /* 0x0000000360617819 */ /* 0x050fe20000010261 */
[----:B------:R-:W-:Y:S01]  /*17e0*/  IMAD.SHL.U32 R96, R96, 0x8, RZ ;  /* 0x0000000860607824 */ /* 0x000fe200078e00ff */
[----:B------:R-:W-:Y:S01]  /*17f0*/  SHF.L.U32 R98, R5, R98, RZ ;  /* 0x0000006205627219 */ /* 0x000fe200000006ff */
[----:B------:R-:W-:Y:S01]  /*1800*/  ULOP3.LUT UR44, UR4, 0x18, URZ, 0x3c, !UPT ;  /* 0x00000018042c7892 */ /* 0x000fe2000f8e3c3f */
[----:B------:R-:W-:Y:S01]  /*1810*/  LOP3.LUT R102, RZ, R3, RZ, 0x33, !PT ;  /* 0x00000003ff667212 */ /* 0x000fe200078e33ff */
[----:B0-----:R-:W-:-:S02]  /*1820*/  IMAD R99, R4, -0x2, R99 ;  /* 0xfffffffe04637824 */ /* 0x001fc400078e0263 */
[----:B-1----:R-:W-:Y:S01]  /*1830*/  VIADD R101, R101, 0xffffffff ;  /* 0xffffffff65657836 */ /* 0x002fe20000000000 */
[----:B--2---:R-:W-:-:S07]  /*1840*/  SHF.L.U64.HI R100, R10, 0x1, R0 ;  /* 0x000000010a647819 */ /* 0x004fce0000010200 */
.L_x_167:
[----:B------:R-:W-:-:S04]  /*1850*/  SHF.L.U32 R0, R105, 0x1f, RZ ;  /* 0x0000001f69007819 */ /* 0x000fc800000006ff */
[----:B------:R-:W0:Y:S02]  /*1860*/  SYNCS.PHASECHK.TRANS64.TRYWAIT P0, [UR43+-0x8], R0 ;  /* 0xfffff800ff0075a7 */ /* 0x000e24000800016b */
[----:B01-34-:R-:W-:Y:S05]  /*1870*/  @!P0 BRA `(.L_x_20) ;  /* 0x0000006400448947 */ /* 0x01bfea0003800000 */
.L_x_194:
[----:B------:R-:W-:Y:S02]  /*1880*/  ULDC UR4, c[0x0][0x28c] ;  /* 0x0000a30000047ab9 */ /* 0x000fe40000000800 */
[----:B------:R-:W-:-:S13]  /*1890*/  ISETP.LT.AND P0, PT, RZ, UR4, PT ;  /* 0x00000004ff007c0c */ /* 0x000fda000bf01270 */
[----:B------:R-:W-:Y:S05]  /*18a0*/  @P0 BRA `(.L_x_21) ;  /* 0x0000000000400947 */ /* 0x000fea0003800000 */
[----:B0-----:R-:W-:Y:S01]  /*18b0*/  MOV R0, 0x0 ;  /* 0x0000000000007802 */ /* 0x001fe20000000f00 */
[----:B------:R-:W-:Y:S01]  /*18c0*/  ULDC.64 UR4, c[0x4][0x68] ;  /* 0x01001a0000047ab9 */ /* 0x000fe20000000a00 */
[----:B------:R-:W-:Y:S01]  /*18d0*/  ULDC.64 UR6, c[0x4][0x8] ;  /* 0x0100020000067ab9 */ /* 0x000fe20000000a00 */
[----:B------:R-:W-:Y:S01]  /*18e0*/  IMAD.U32 R4, RZ, RZ, UR4 ;  /* 0x00000004ff047e24 */ /* 0x000fe2000f8e00ff */
[----:B------:R0:W1:Y:S01]  /*18f0*/  LDC.64 R14, c[0x4][R0] ;  /* 0x01000000000e7b82 */ /* 0x0000620000000a00 */
[----:B------:R-:W-:Y:S01]  /*1900*/  IMAD.U32 R5, RZ, RZ, UR5 ;  /* 0x00000005ff057e24 */ /* 0x000fe2000f8e00ff */
[----:B------:R-:W-:Y:S01]  /*1910*/  ULDC.64 UR4, c[0x4][0x70] ;  /* 0x01001c0000047ab9 */ /* 0x000fe20000000a00 */
[----:B------:R-:W-:Y:S02]  /*1920*/  IMAD.U32 R10, RZ, RZ, UR6 ;  /* 0x00000006ff0a7e24 */ /* 0x000fe4000f8e00ff */
[----:B------:R-:W-:Y:S02]  /*1930*/  IMAD.U32 R6, RZ, RZ, UR4 ;  /* 0x00000004ff067e24 */ /* 0x000fe4000f8e00ff */
[----:B------:R-:W-:-:S02]  /*1940*/  IMAD.U32 R7, RZ, RZ, UR5 ;  /* 0x00000005ff077e24 */ /* 0x000fc4000f8e00ff */
[----:B------:R-:W-:Y:S02]  /*1950*/  IMAD.U32 R11, RZ, RZ, UR7 ;  /* 0x00000007ff0b7e24 */ /* 0x000fe4000f8e00ff */
[----:B------:R-:W-:Y:S02]  /*1960*/  IMAD.MOV.U32 R8, RZ, RZ, 0x1e1 ;  /* 0x000001e1ff087424 */ /* 0x000fe400078e00ff */
[----:B------:R-:W-:Y:S02]  /*1970*/  IMAD.MOV.U32 R12, RZ, RZ, 0x1 ;  /* 0x00000001ff0c7424 */ /* 0x000fe400078e00ff */
[----:B0-----:R-:W-:-:S07]  /*1980*/  IMAD.MOV.U32 R13, RZ, RZ, RZ ;  /* 0x000000ffff0d7224 */ /* 0x001fce00078e00ff */
[----:B------:R-:W-:-:S07]  /*1990*/  LEPC R20, `(.L_x_21) ;  /* 0x000000001014794e */ /* 0x000fce0000000000 */
[----:B-1---5:R-:W-:Y:S05]  /*19a0*/  CALL.ABS.NOINC R14 ;  /* 0x000000000e007343 */ /* 0x022fea0003c00000 */
.L_x_21:
[----:B------:R-:W-:-:S13]  /*19b0*/  ISETP.NE.AND P0, PT, R104, 0x3, PT ;  /* 0x000000036800780c */ /* 0x000fda0003f05270 */
[----:B------:R-:W-:Y:S05]  /*19c0*/  @!P0 BRA `(.L_x_22) ;  /* 0x0000000000048947 */ /* 0x000fea0003800000 */
[----:B------:R-:W-:Y:S01]  /*19d0*/  BPT.TRAP 0x1 ;  /* 0x000000040000795c */ /* 0x000fe20000300000 */
.L_x_22:
[----:B0-----:R-:W-:Y:S02]  /*19e0*/  IMAD.U32 R3, RZ, RZ, UR38 ;  /* 0x00000026ff037e24 */ /* 0x001fe4000f8e00ff */
[----:B------:R-:W-:-:S03]  /*19f0*/  IMAD.U32 R0, RZ, RZ, UR39 ;  /* 0x00000027ff007e24 */ /* 0x000fc6000f8e00ff */
[----:B------:R-:W-:Y:S02]  /*1a00*/  LEA R3, R3, UR41, 0x3 ;  /* 0x0000002903037c11 */ /* 0x000fe4000f8e18ff */
[----:B------:R-:W-:-:S04]  /*1a10*/  SHF.L.U32 R0, R0, 0x1f, RZ ;  /* 0x0000001f00007819 */ /* 0x000fc800000006ff */
[----:B------:R0:W1:Y:S01]  /*1a20*/  SYNCS.PHASECHK.TRANS64.TRYWAIT P1, [R3+URZ], R0 ;  /* 0x00000000030075a7 */ /* 0x000062000802017f */
[----:B------:R-:W-:Y:S05]  /*1a30*/  @!P0 BRA `(.L_x_23) ;  /* 0x0000000000048947 */ /* 0x000fea0003800000 */
[----:B------:R-:W-:Y:S01]  /*1a40*/  BPT.TRAP 0x1 ;  /* 0x000000040000795c */ /* 0x000fe20000300000 */
.L_x_23:
[----:B------:R-:W-:-:S05]  /*1a50*/  IMAD.U32 R4, RZ, RZ, UR42 ;  /* 0x0000002aff047e24 */ /* 0x000fca000f8e00ff */
[----:B------:R-:W-:Y:S01]  /*1a60*/  ISETP.GE.AND P2, PT, R4, 0x1, PT ;  /* 0x000000010400780c */ /* 0x000fe20003f46270 */
[----:B-1----:R-:W-:-:S12]  /*1a70*/  @P1 BRA `(.L_x_24) ;  /* 0x0000000000081947 */ /* 0x002fd80003800000 */
[----:B------:R-:W1:Y:S02]  /*1a80*/  SYNCS.PHASECHK.TRANS64.TRYWAIT P1, [R3+URZ], R0 ;  /* 0x00000000030075a7 */ /* 0x000e64000802017f */
[----:B-1----:R-:W-:Y:S05]  /*1a90*/  @!P1 BRA `(.L_x_25) ;  /* 0x0000006000d49947 */ /* 0x002fea0003800000 */
.L_x_24:
[----:B------:R-:W-:Y:S05]  /*1aa0*/  WARPSYNC.ALL ;  /* 0x0000000000007948 */ /* 0x000fea0003800000 */
[----:B------:R-:W-:Y:S01]  /*1ab0*/  UIADD3 UR4, UR41, 0x180, URZ ;  /* 0x0000018029047890 */ /* 0x000fe2000fffe03f */
[----:B------:R-:W-:Y:S01]  /*1ac0*/  WARPGROUP.ARRIVE ;  /* 0x00000000000079c5 */ /* 0x000fe20000000000 */
[----:B------:R-:W-:Y:S02]  /*1ad0*/  UIADD3 UR5, UR41, 0x12180, URZ ;  /* 0x0001218029057890 */ /* 0x000fe4000fffe03f */
[----:B------:R-:W-:Y:S02]  /*1ae0*/  USHF.R.U32.HI UR4, URZ, 0x4, UR4 ;  /* 0x000000043f047899 */ /* 0x000fe40008011604 */
[----:B------:R-:W-:-:S02]  /*1af0*/  USHF.R.U32.HI UR5, URZ, 0x4, UR5 ;  /* 0x000000043f057899 */ /* 0x000fc40008011605 */
[----:B------:R-:W-:Y:S02]  /*1b00*/  ULOP3.LUT UR4, UR4, 0x3fff, URZ, 0xc0, !UPT ;  /* 0x00003fff04047892 */ /* 0x000fe4000f8ec03f */
[----:B------:R-:W-:Y:S02]  /*1b10*/  ULOP3.LUT UR5, UR5, 0x3fff, URZ, 0xc0, !UPT ;  /* 0x00003fff05057892 */ /* 0x000fe4000f8ec03f */
[----:B------:R-:W-:Y:S02]  /*1b20*/  ULOP3.LUT UR8, UR4, 0x10000, URZ, 0xfc, !UPT ;  /* 0x0001000004087892 */ /* 0x000fe4000f8efc3f */
[----:B------:R-:W-:Y:S02]  /*1b30*/  ULOP3.LUT UR9, UR5, 0x10000, URZ, 0xfc, !UPT ;  /* 0x0001000005097892 */ /* 0x000fe4000f8efc3f */
[----:B------:R-:W-:Y:S02]  /*1b40*/  ULEA UR10, UR38, UR8, 0x9 ;  /* 0x00000008260a7291 */ /* 0x000fe4000f8e483f */
[----:B------:R-:W-:Y:S01]  /*1b50*/  ULEA UR11, UR38, UR9, 0xa ;  /* 0x00000009260b7291 */ /* 0x000fe2000f8e503f */
[----:B------:R-:W-:Y:S01]  /*1b60*/  UMOV UR5, 0x40000040 ;  /* 0x4000004000057882 */ /* 0x000fe20000000000 */
[----:B------:R-:W-:-:S03]  /*1b70*/  UMOV UR7, 0x40000040 ;  /* 0x4000004000077882 */ /* 0x000fc60000000000 */
[----:B------:R-:W-:Y:S02]  /*1b80*/  UMOV UR4, UR10 ;  /* 0x0000000a00047c82 */ /* 0x000fe40008000000 */
[----:B------:R-:W-:Y:S02]  /*1b90*/  UMOV UR6, UR11 ;  /* 0x0000000b00067c82 */ /* 0x000fe40008000000 */
[----:B------:R-:W-:Y:S01]  /*1ba0*/  HGMMA.64x128x16.F32.BF16 R24, gdesc[UR4], RZ, !UPT, gsb0 ;  /* 0x01e00000041879f0 */ /* 0x000fe2000c0018ff */
[----:B------:R-:W-:Y:S02]  /*1bb0*/  UIADD3 UR4, UR10, 0x2, URZ ;  /* 0x000000020a047890 */ /* 0x000fe4000fffe03f */
[----:B------:R-:W-:Y:S01]  /*1bc0*/  UIADD3 UR6, UR11, 0x2, URZ ;  /* 0x000000020b067890 */ /* 0x000fe2000fffe03f */
[----:B------:R-:W-:Y:S01]  /*1bd0*/  UMOV UR5, 0x40000040 ;  /* 0x4000004000057882 */ /* 0x000fe20000000000 */
[----:B------:R-:W-:Y:S01]  /*1be0*/  UMOV UR7, 0x40000040 ;  /* 0x4000004000077882 */ /* 0x000fe20000000000 */
[----:B------:R-:W-:-:S02]  /*1bf0*/  WARPGROUP.DEPBAR.LE gsb0, 0x0 ;  /* 0x00008000000079c5 */ /* 0x000fc40000010000 */
[----:B------:R-:W-:-:S06]  /*1c00*/  WARPGROUP.ARRIVE ;  /* 0x00000000000079c5 */ /* 0x000fcc0000000000 */
[----:B------:R-:W-:Y:S01]  /*1c10*/  HGMMA.64x128x16.F32.BF16 R24, gdesc[UR4], R24, gsb0 ;  /* 0x01e00000041879f0 */ /* 0x000fe20008001818 */
[----:B------:R-:W-:Y:S02]  /*1c20*/  UIADD3 UR4, UR10, 0x4, URZ ;  /* 0x000000040a047890 */ /* 0x000fe4000fffe03f */
[----:B------:R-:W-:Y:S01]  /*1c30*/  UIADD3 UR6, UR11, 0x4, URZ ;  /* 0x000000040b067890 */ /* 0x000fe2000fffe03f */
[----:B------:R-:W-:Y:S01]  /*1c40*/  UMOV UR5, 0x40000040 ;  /* 0x4000004000057882 */ /* 0x000fe20000000000 */
[----:B------:R-:W-:Y:S01]  /*1c50*/  UMOV UR7, 0x40000040 ;  /* 0x4000004000077882 */ /* 0x000fe20000000000 */
[----:B------:R-:W-:Y:S02]  /*1c60*/  WARPGROUP.DEPBAR.LE gsb0, 0x0 ;  /* 0x00008000000079c5 */ /* 0x000fe40000010000 */
        /* <DEDUP_REMOVED lines=8> */
[----:B------:R-:W-:Y:S03]  /*1cf0*/  HGMMA.64x128x16.F32.BF16 R24, gdesc[UR4], R24, gsb0 ;  /* 0x01e00000041879f0 */ /* 0x000fe60008001818 */
[----:B------:R-:W-:Y:S02]  /*1d00*/  WARPGROUP.DEPBAR.LE gsb0, 0x0 ;  /* 0x00008000000079c5 */ /* 0x000fe40000010000 */
[----:B------:R-:W-:Y:S05]  /*1d10*/  @!P2 BRA `(.L_x_26) ;  /* 0x000000040014a947 */ /* 0x000fea0003800000 */
[----:B------:R-:W-:Y:S01]  /*1d20*/  UIADD3 UR4, UR38, 0x1, URZ ;  /* 0x0000000126047890 */ /* 0x000fe2000fffe03f */
[----:B01----:R-:W-:Y:S02]  /*1d30*/  IMAD.U32 R0, RZ, RZ, UR42 ;  /* 0x0000002aff007e24 */ /* 0x003fe4000f8e00ff */
[----:B------:R-:W-:Y:S01]  /*1d40*/  IMAD.U32 R3, RZ, RZ, UR38 ;  /* 0x00000026ff037e24 */ /* 0x000fe2000f8e00ff */
[----:B------:R-:W-:-:S04]  /*1d50*/  UISETP.NE.AND UP0, UPT, UR4, 0x9, UPT ;  /* 0x000000090400788c */ /* 0x000fc8000bf05270 */
[----:B------:R-:W-:Y:S02]  /*1d60*/  USEL UR5, URZ, 0x1, UP0 ;  /* 0x000000013f057887 */ /* 0x000fe40008000000 */
[----:B------:R-:W-:Y:S02]  /*1d70*/  USEL UR10, UR4, URZ, UP0 ;  /* 0x0000003f040a7287 */ /* 0x000fe40008000000 */
[----:B------:R-:W-:-:S06]  /*1d80*/  ULOP3.LUT UR5, UR39, UR5, URZ, 0x3c, !UPT ;  /* 0x0000000527057292 */ /* 0x000fcc000f8e3c3f */
[----:B------:R-:W-:-:S07]  /*1d90*/  IMAD.U32 R6, RZ, RZ, UR5 ;  /* 0x00000005ff067e24 */ /* 0x000fce000f8e00ff */
.L_x_33:
[----:B------:R-:W-:Y:S05]  /*1da0*/  @!P0 BRA `(.L_x_27) ;  /* 0x0000000000048947 */ /* 0x000fea0003800000 */
[----:B------:R-:W-:Y:S01]  /*1db0*/  BPT.TRAP 0x1 ;  /* 0x000000040000795c */ /* 0x000fe20000300000 */
.L_x_27:
[----:B------:R-:W-:Y:S01]  /*1dc0*/  ULEA UR4, UR10, UR41, 0x3 ;  /* 0x000000290a047291 */ /* 0x000fe2000f8e183f */
[----:B------:R-:W-:-:S08]  /*1dd0*/  SHF.L.U32 R4, R6, 0x1f, RZ ;  /* 0x0000001f06047819 */ /* 0x000fd000000006ff */
[----:B------:R0:W1:Y:S01]  /*1de0*/  SYNCS.PHASECHK.TRANS64.TRYWAIT P1, [UR4], R4 ;  /* 0x00000004ff0075a7 */ /* 0x0000620008020144 */
[----:B------:R-:W-:Y:S05]  /*1df0*/  @!P0 BRA `(.L_x_28) ;  /* 0x0000000000048947 */ /* 0x000fea0003800000 */
[----:B------:R-:W-:Y:S01]  /*1e00*/  BPT.TRAP 0x1 ;  /* 0x000000040000795c */ /* 0x000fe20000300000 */
.L_x_28:
[----:B-1----:R-:W-:Y:S05]  /*1e10*/  @P1 BRA `(.L_x_29) ;  /* 0x0000000000081947 */ /* 0x002fea0003800000 */
[----:B------:R-:W1:Y:S02]  /*1e20*/  SYNCS.PHASECHK.TRANS64.TRYWAIT P1, [UR4], R4 ;  /* 0x00000004ff0075a7 */ /* 0x000e640008020144 */
[----:B-1----:R-:W-:Y:S05]  /*1e30*/  @!P1 BRA `(.L_x_30) ;  /* 0x0000006000009947 */ /* 0x002fea0003800000 */
.L_x_29:
[----:B------:R-:W-:Y:S01]  /*1e40*/  ULEA UR11, UR10, UR8, 0x9 ;  /* 0x000000080a0b7291 */ /* 0x000fe2000f8e483f */
[----:B------:R-:W-:Y:S01]  /*1e50*/  WARPGROUP.ARRIVE ;  /* 0x00000000000079c5 */ /* 0x000fe20000000000 */
[----:B------:R-:W-:Y:S01]  /*1e60*/  ULEA UR12, UR10, UR9, 0xa ;  /* 0x000000090a0c7291 */ /* 0x000fe2000f8e503f */
[----:B------:R-:W-:Y:S01]  /*1e70*/  UMOV UR5, 0x40000040 ;  /* 0x4000004000057882 */ /* 0x000fe20000000000 */
[----:B------:R-:W-:-:S03]  /*1e80*/  UMOV UR7, 0x40000040 ;  /* 0x4000004000077882 */ /* 0x000fc60000000000 */
[----:B------:R-:W-:Y:S02]  /*1e90*/  UMOV UR4, UR11 ;  /* 0x0000000b00047c82 */ /* 0x000fe40008000000 */
[----:B------:R-:W-:Y:S02]  /*1ea0*/  UMOV UR6, UR12 ;  /* 0x0000000c00067c82 */ /* 0x000fe40008000000 */
[----:B------:R-:W-:Y:S01]  /*1eb0*/  HGMMA.64x128x16.F32.BF16 R24, gdesc[UR4], R24, gsb0 ;  /* 0x01e00000041879f0 */ /* 0x000fe20008001818 */
        /* <DEDUP_REMOVED lines=23> */
[----:B------:R-:W-:Y:S01]  /*2030*/  BPT.TRAP 0x1 ;  /* 0x000000040000795c */ /* 0x000fe20000300000 */
.L_x_31:
[----:B------:R-:W-:-:S13]  /*2040*/  ISETP.NE.AND P1, PT, R89, RZ, PT ;  /* 0x000000ff5900720c */ /* 0x000fda0003f25270 */
[----:B01----:R-:W-:-:S05]  /*2050*/  @P1 LEA R4, R3, UR41, 0x3 ;  /* 0x0000002903041c11 */ /* 0x003fca000f8e18ff */
[----:B------:R-:W-:-:S05]  /*2060*/  @P1 VIADD R5, R4, 0x48 ;  /* 0x0000004804051836 */ /* 0x000fca0000000000 */
[----:B------:R-:W-:-:S04]  /*2070*/  @P1 PRMT R5, R88, 0x654, R5 ;  /* 0x0000065458051816 */ /* 0x000fc80000000005 */
[----:B------:R0:W-:Y:S01]  /*2080*/  @P1 SYNCS.ARRIVE.TRANS64.RED.A1T0 RZ, [R5+URZ], RZ ;  /* 0x000000ff05ff19a7 */ /* 0x0001e2000810043f */
[----:B------:R-:W-:-:S13]  /*2090*/  ISETP.GT.U32.AND P1, PT, R23, 0x1, PT ;  /* 0x000000011700780c */ /* 0x000fda0003f24070 */
[----:B0-----:R-:W-:Y:S05]  /*20a0*/  @P1 BRA `(.L_x_32) ;  /* 0x0000000000041947 */ /* 0x001fea0003800000 */
[----:B------:R-:W-:Y:S01]  /*20b0*/  BPT.TRAP 0x1 ;  /* 0x000000040000795c */ /* 0x000fe20000300000 */
.L_x_32:
[----:B------:R-:W-:Y:S01]  /*20c0*/  UIADD3 UR10, UR10, 0x1, URZ ;  /* 0x000000010a0a7890 */ /* 0x000fe2000fffe03f */
[C---:B------:R-:W-:Y:S01]  /*20d0*/  ISETP.GT.AND P2, PT, R0.reuse, 0x1, PT ;  /* 0x000000010000780c */ /* 0x040fe20003f44270 */
[----:B------:R-:W-:Y:S02]  /*20e0*/  VIADD R3, R3, 0x1 ;  /* 0x0000000103037836 */ /* 0x000fe40000000000 */
[----:B------:R-:W-:Y:S01]  /*20f0*/  UISETP.NE.AND UP0, UPT, UR10, 0x9, UPT ;  /* 0x000000090a00788c */ /* 0x000fe2000bf05270 */
[----:B------:R-:W-:Y:S02]  /*2100*/  VIADD R0, R0, 0xffffffff ;  /* 0xffffffff00007836 */ /* 0x000fe40000000000 */
[C---:B------:R-:W-:Y:S01]  /*2110*/  ISETP.NE.AND P1, PT, R3.reuse, 0x9, PT ;  /* 0x000000090300780c */ /* 0x040fe20003f25270 */
[----:B------:R-:W-:Y:S02]  /*2120*/  USEL UR4, URZ, 0x1, UP0 ;  /* 0x000000013f047887 */ /* 0x000fe40008000000 */
[----:B------:R-:W-:Y:S01]  /*2130*/  USEL UR10, UR10, URZ, UP0 ;  /* 0x0000003f0a0a7287 */ /* 0x000fe20008000000 */
[----:B------:R-:W-:-:S03]  /*2140*/  SEL R3, R3, RZ, P1 ;  /* 0x000000ff03037207 */ /* 0x000fc60000800000 */
[----:B------:R-:W-:Y:S01]  /*2150*/  LOP3.LUT R6, R6, UR4, RZ, 0x3c, !PT ;  /* 0x0000000406067c12 */ /* 0x000fe2000f8e3cff */
[----:B------:R-:W-:Y:S07]  /*2160*/  @P2 BRA `(.L_x_33) ;  /* 0xfffffffc000c2947 */ /* 0x000fee000383ffff */
.L_x_26:
[----:B01----:R-:W0:Y:S01]  /*2170*/  LDC R0, c[0x0][0x28c] ;  /* 0x0000a300ff007b82 */ /* 0x003e220000000800 */
[----:B------:R-:W-:-:S04]  /*2180*/  IMAD.U32 R3, RZ, RZ, UR47 ;  /* 0x0000002fff037e24 */ /* 0x000fc8000f8e00ff */
[----:B------:R1:W-:Y:S01]  /*2190*/  SYNCS.ARRIVE.TRANS64.A1T0 RZ, [R3+UR46], RZ ;  /* 0x000000ff03ff79a7 */ /* 0x0003e2000810002e */
[----:B0-----:R-:W-:-:S13]  /*21a0*/  ISETP.GE.AND P1, PT, R0, 0x1, PT ;  /* 0x000000010000780c */ /* 0x001fda0003f26270 */
[----:B-1----:R-:W-:Y:S05]  /*21b0*/  @!P1 BRA `(.L_x_34) ;  /* 0x0000000000449947 */ /* 0x002fea0003800000 */
[----:B------:R-:W-:Y:S05]  /*21c0*/  @!P0 BRA `(.L_x_35) ;  /* 0x0000000000048947 */ /* 0x000fea0003800000 */
[----:B------:R-:W-:Y:S01]  /*21d0*/  BPT.TRAP 0x1 ;  /* 0x000000040000795c */ /* 0x000fe20000300000 */
.L_x_35:
[----:B------:R-:W-:-:S13]  /*21e0*/  ISETP.NE.AND P0, PT, R89, RZ, PT ;  /* 0x000000ff5900720c */ /* 0x000fda0003f05270 */
[----:B------:R-:W-:-:S05]  /*21f0*/  VOTEU.ANY UP0, P0 ;  /* 0x00000000003f7886 */ /* 0x000fca0000000100 */
[----:B------:R-:W-:-:S06]  /*2200*/  @UP0 UIADD3 UR4, UR38, UR42, URZ ;  /* 0x0000002a26040290 */ /* 0x000fcc000fffe03f */
[----:B------:R-:W-:Y:S02]  /*2210*/  IMAD.U32 R4, RZ, RZ, UR4 ;  /* 0x00000004ff047e24 */ /* 0x000fe4000f8e00ff */
[----:B------:R-:W-:Y:S02]  /*2220*/  IMAD.U32 R3, RZ, RZ, UR4 ;  /* 0x00000004ff037e24 */ /* 0x000fe4000f8e00ff */
[----:B------:R-:W-:-:S05]  /*2230*/  @P0 IMAD.WIDE.U32 R4, R4, 0x38e38e39, RZ ;  /* 0x38e38e3904040825 */ /* 0x000fca00078e00ff */
[----:B------:R-:W-:-:S05]  /*2240*/  @P0 SHF.R.U32.HI R0, RZ, 0x1, R5 ;  /* 0x00000001ff000819 */ /* 0x000fca0000011605 */
[----:B------:R-:W-:-:S05]  /*2250*/  @P0 IMAD R0, R0, -0x9, R3 ;  /* 0xfffffff700000824 */ /* 0x000fca00078e0203 */
[----:B------:R-:W-:-:S05]  /*2260*/  @P0 LEA R0, R0, UR41, 0x3 ;  /* 0x0000002900000c11 */ /* 0x000fca000f8e18ff */
[----:B------:R-:W-:-:S05]  /*2270*/  @P0 VIADD R3, R0, 0x48 ;  /* 0x0000004800030836 */ /* 0x000fca0000000000 */
[----:B------:R-:W-:-:S04]  /*2280*/  @P0 PRMT R3, R88, 0x654, R3 ;  /* 0x0000065458030816 */ /* 0x000fc80000000003 */
[----:B------:R0:W-:Y:S01]  /*2290*/  @P0 SYNCS.ARRIVE.TRANS64.RED.A1T0 RZ, [R3+URZ], RZ ;  /* 0x000000ff03ff09a7 */ /* 0x0001e2000810043f */
[----:B------:R-:W-:-:S13]  /*22a0*/  ISETP.GT.U32.AND P0, PT, R23, 0x1, PT ;  /* 0x000000011700780c */ /* 0x000fda0003f04070 */
[----:B0-----:R-:W-:Y:S05]  /*22b0*/  @P0 BRA `(.L_x_34) ;  /* 0x0000000000040947 */ /* 0x001fea0003800000 */
[----:B------:R-:W-:Y:S01]  /*22c0*/  BPT.TRAP 0x1 ;  /* 0x000000040000795c */ /* 0x000fe20000300000 */
.L_x_34:
[----:B------:R-:W-:Y:S01]  /*22d0*/  SHF.L.U32 R0, R105, 0x1f, RZ ;  /* 0x0000001f69007819 */ /* 0x000fe200000006ff */
[----:B------:R-:W-:Y:S01]  /*22e0*/  UIADD3 UR38, UR38, UR45, URZ ;  /* 0x0000002d26267290 */ /* 0x000fe2000fffe03f */
[----:B------:R-:W-:Y:S01]  /*22f0*/  SHF.R.S32.HI R9, RZ, 0x1f, R19 ;  /* 0x0000001fff097819 */ /* 0x000fe20000011413 */
[----:B------:R-:W-:Y:S01]  /*2300*/  UISETP.GE.U32.AND UP1, UPT, UR45, 0x9, UPT ;  /* 0x000000092d00788c */ /* 0x000fe2000bf26070 */
[----:B------:R-:W0:Y:S01]  /*2310*/  SYNCS.PHASECHK.TRANS64.TRYWAIT P0, [UR43+0x8], R0 ;  /* 0x00000800ff0075a7 */ /* 0x000e22000800016b */
[----:B------:R-:W-:-:S04]  /*2320*/  UISETP.GT.U32.AND UP0, UPT, UR38, 0x8, UPT ;  /* 0x000000082600788c */ /* 0x000fc8000bf04070 */
[----:B------:R-:W-:-:S04]  /*2330*/  UISETP.LT.U32.AND UP0, UPT, UR45, 0x9, UP0 ;  /* 0x000000092d00788c */ /* 0x000fc80008701070 */
[----:B------:R-:W-:Y:S02]  /*2340*/  USEL UR6, URZ, 0x1, !UP0 ;  /* 0x000000013f067887 */ /* 0x000fe4000c000000 */
[----:B------:R-:W-:Y:S02]  /*2350*/  @UP1 UIMAD.WIDE.U32 UR4, UR38, 0x38e38e39, URZ ;  /* 0x38e38e39260418a5 */ /* 0x000fe4000f8e003f */
[----:B------:R-:W-:Y:S02]  /*2360*/  ULOP3.LUT UR39, UR39, UR6, URZ, 0x3c, !UPT ;  /* 0x0000000627277292 */ /* 0x000fe4000f8e3c3f */
[----:B------:R-:W-:-:S04]  /*2370*/  @UP1 USHF.R.U32.HI UR4, URZ, 0x1, UR5 ;  /* 0x000000013f041899 */ /* 0x000fc80008011605 */
[----:B------:R-:W-:Y:S01]  /*2380*/  @UP1 ULOP3.LUT UR39, UR39, 0x1, UR4, 0x78, !UPT ;  /* 0x0000000127271892 */ /* 0x000fe2000f8e7804 */
[----:B0-----:R-:W-:Y:S11]  /*2390*/  @!P0 BRA `(.L_x_36) ;  /* 0x0000005800c08947 */ /* 0x001ff60003800000 */
.L_x_195:
[----:B------:R-:W-:Y:S01]  /*23a0*/  ULDC.64 UR4, c[0x0][0x5d0] ;  /* 0x0001740000047ab9 */ /* 0x000fe20000000a00 */
[----:B------:R-:W-:Y:S01]  /*23b0*/  ULDC UR6, c[0x0][0x284] ;  /* 0x0000a10000067ab9 */ /* 0x000fe20000000800 */
[----:B0-----:R-:W-:Y:S02]  /*23c0*/  IMAD R0, R9, UR4, RZ ;  /* 0x0000000409007c24 */ /* 0x001fe4000f8e02ff */
[----:B------:R-:W-:Y:S02]  /*23d0*/  IMAD.SHL.U32 R12, R18, 0x80, RZ ;  /* 0x00000080120c7824 */ /* 0x000fe400078e00ff */
[C---:B------:R-:W-:Y:S02]  /*23e0*/  IMAD R3, R19.reuse, UR5, R0 ;  /* 0x0000000513037c24 */ /* 0x040fe4000f8e0200 */
[----:B------:R-:W-:Y:S01]  /*23f0*/  IMAD.SHL.U32 R0, R22, 0x40, RZ ;  /* 0x0000004016007824 */ /* 0x000fe200078e00ff */
[----:B------:R-:W-:Y:S01]  /*2400*/  SHF.R.S32.HI R13, RZ, 0x1f, R12 ;  /* 0x0000001fff0d7819 */ /* 0x000fe2000001140c */
[----:B------:R-:W-:Y:S01]  /*2410*/  IMAD.WIDE.U32 R4, R19, UR4, R94 ;  /* 0x0000000413047c25 */ /* 0x000fe2000f8e005e */
[----:B------:R-:W-:-:S02]  /*2420*/  ULDC.64 UR4, c[0x0][0x5c8] ;  /* 0x0001720000047ab9 */ /* 0x000fc40000000a00 */
[----:B------:R-:W-:Y:S01]  /*2430*/  ISETP.GE.AND P0, PT, R0, UR6, PT ;  /* 0x0000000600007c0c */ /* 0x000fe2000bf06270 */
[----:B------:R-:W-:Y:S01]  /*2440*/  ULDC UR6, c[0x0][0x288] ;  /* 0x0000a20000067ab9 */ /* 0x000fe20000000800 */
[----:B------:R-:W-:Y:S01]  /*2450*/  IADD3 R4, P1, R12, R4, RZ ;  /* 0x000000040c047210 */ /* 0x000fe20007f3e0ff */
[----:B------:R-:W-:Y:S01]  /*2460*/  IMAD.WIDE R20, R22, 0x40, R92 ;  /* 0x0000004016147825 */ /* 0x000fe200078e025c */
[----:B------:R-:W-:Y:S02]  /*2470*/  ISETP.GE.OR P0, PT, R12, UR6, P0 ;  /* 0x000000060c007c0c */ /* 0x000fe40008706670 */
[----:B------:R-:W-:Y:S01]  /*2480*/  IADD3.X R5, R13, R5, R3, P1, !PT ;  /* 0x000000050d057210 */ /* 0x000fe20000ffe403 */
[----:B------:R-:W-:-:S04]  /*2490*/  IMAD R7, R21, UR4, RZ ;  /* 0x0000000415077c24 */ /* 0x000fc8000f8e02ff */
[C---:B------:R-:W-:Y:S02]  /*24a0*/  IMAD R7, R20.reuse, UR5, R7 ;  /* 0x0000000514077c24 */ /* 0x040fe4000f8e0207 */
[----:B------:R-:W-:-:S04]  /*24b0*/  IMAD.WIDE.U32 R106, R20, UR4, R4 ;  /* 0x00000004146a7c25 */ /* 0x000fc8000f8e0004 */
[----:B------:R-:W-:Y:S05]  /*24c0*/  @P0 BRA `(.L_x_37) ;  /* 0x0000003c00dc0947 */ /* 0x000fea0003800000 */
[----:B-----5:R-:W-:Y:S01]  /*24d0*/  FSETP.NEU.AND P0, PT, R91, RZ, PT ;  /* 0x000000ff5b00720b */ /* 0x020fe20003f0d000 */
[----:B------:R-:W-:Y:S01]  /*24e0*/  IMAD.IADD R3, R99, 0x1, -R12 ;  /* 0x0000000163037824 */ /* 0x000fe200078e0a0c */
[----:B------:R-:W-:Y:S01]  /*24f0*/  BSSY B0, `(.L_x_37) ;  /* 0x00003f4000007945 */ /* 0x000fe20003800000 */
[----:B------:R-:W-:Y:S02]  /*2500*/  IMAD.IADD R0, R103, 0x1, -R0 ;  /* 0x0000000167007824 */ /* 0x000fe400078e0a00 */
[----:B------:R-:W-:Y:S01]  /*2510*/  IMAD.IADD R115, R107, 0x1, R7 ;  /* 0x000000016b737824 */ /* 0x000fe200078e0207 */
[----:B------:R-:W-:-:S04]  /*2520*/  ISETP.GT.AND P2, PT, R3, RZ, PT ;  /* 0x000000ff0300720c */ /* 0x000fc80003f44270 */
[----:B------:R-:W-:-:S03]  /*2530*/  ISETP.GT.AND P1, PT, R0, RZ, P2 ;  /* 0x000000ff0000720c */ /* 0x000fc60001724270 */
[----:B------:R-:W-:Y:S10]  /*2540*/  @!P0 BRA `(.L_x_38) ;  /* 0x0000002c00208947 */ /* 0x000ff40003800000 */
[----:B------:R-:W0:Y:S01]  /*2550*/  LDC.64 R108, c[0x0][0x5b8] ;  /* 0x00016e00ff6c7b82 */ /* 0x000e220000000a00 */
[----:B------:R-:W-:-:S07]  /*2560*/  ULDC.64 UR4, c[0x0][0x5c0] ;  /* 0x0001700000047ab9 */ /* 0x000fce0000000a00 */
[----:B------:R-:W1:Y:S08]  /*2570*/  LDC.64 R110, c[0x0][0x5b0] ;  /* 0x00016c00ff6e7b82 */ /* 0x000e700000000a00 */
[----:B------:R-:W2:Y:S01]  /*2580*/  LDC.64 R112, c[0x0][0x5a8] ;  /* 0x00016a00ff707b82 */ /* 0x000ea20000000a00 */
[-C--:B0-----:R-:W-:Y:S02]  /*2590*/  IMAD R6, R9, R108.reuse, RZ ;  /* 0x0000006c09067224 */ /* 0x081fe400078e02ff */
[----:B------:R-:W-:-:S04]  /*25a0*/  IMAD.WIDE.U32 R4, R19, R108, R94 ;  /* 0x0000006c13047225 */ /* 0x000fc800078e005e */
[----:B------:R-:W-:Y:S01]  /*25b0*/  IMAD R107, R19, R109, R6 ;  /* 0x0000006d136b7224 */ /* 0x000fe200078e0206 */
[----:B------:R-:W-:Y:S01]  /*25c0*/  IADD3 R6, P0, R12, R4, RZ ;  /* 0x000000040c067210 */ /* 0x000fe20007f1e0ff */
[----:B-1----:R-:W-:-:S03]  /*25d0*/  IMAD R4, R21, R110, RZ ;  /* 0x0000006e15047224 */ /* 0x002fc600078e02ff */
[----:B------:R-:W-:Y:S01]  /*25e0*/  IADD3.X R7, R13, R5, R107, P0, !PT ;  /* 0x000000050d077210 */ /* 0x000fe200007fe46b */
[C---:B------:R-:W-:Y:S02]  /*25f0*/  IMAD R109, R20.reuse, R111, R4 ;  /* 0x0000006f146d7224 */ /* 0x040fe400078e0204 */
[----:B------:R-:W-:-:S04]  /*2600*/  IMAD.WIDE.U32 R4, R20, R110, R6 ;  /* 0x0000006e14047225 */ /* 0x000fc800078e0006 */
[----:B------:R-:W-:Y:S01]  /*2610*/  IMAD.IADD R5, R5, 0x1, R109 ;  /* 0x0000000105057824 */ /* 0x000fe200078e026d */
[----:B--2---:R-:W-:-:S04]  /*2620*/  LEA R10, P0, R4, R112, 0x1 ;  /* 0x00000070040a7211 */ /* 0x004fc800078008ff */
[----:B------:R-:W-:-:S05]  /*2630*/  LEA.HI.X R11, R4, R113, R5, 0x1, P0 ;  /* 0x00000071040b7211 */ /* 0x000fca00000f0c05 */
[----:B------:R-:W2:Y:S01]  /*2640*/  @P1 LDG.E.LTC128B.U16 R18, desc[UR36][R10.64] ;  /* 0x000000240a121981 */ /* 0x000ea2000c1e1520 */
[----:B------:R-:W-:Y:S01]  /*2650*/  IMAD.WIDE.U32 R4, R20, R110, R12 ;  /* 0x0000006e14047225 */ /* 0x000fe200078e000c */
[----:B------:R-:W-:Y:S02]  /*2660*/  BSSY B1, `(.L_x_39) ;  /* 0x0000015000017945 */ /* 0x000fe40003800000 */
[----:B------:R-:W-:-:S04]  /*2670*/  IADD3 R14, P0, R94, R4, RZ ;  /* 0x000000045e0e7210 */ /* 0x000fc80007f1e0ff */
[----:B------:R-:W-:Y:S02]  /*2680*/  IADD3.X R15, R95, R109, R5, P0, !PT ;  /* 0x0000006d5f0f7210 */ /* 0x000fe400007fe405 */
[----:B------:R-:W-:Y:S01]  /*2690*/  LEA R8, P0, R106, UR4, 0x1 ;  /* 0x000000046a087c11 */ /* 0x000fe2000f8008ff */
[----:B------:R-:W-:-:S03]  /*26a0*/  IMAD.WIDE.U32 R14, R19, R108, R14 ;  /* 0x0000006c130e7225 */ /* 0x000fc600078e000e */
[----:B------:R-:W-:Y:S02]  /*26b0*/  LEA.HI.X R9, R106, UR5, R115, 0x1, P0 ;  /* 0x000000056a097c11 */ /* 0x000fe400080f0c73 */
[----:B------:R-:W-:-:S04]  /*26c0*/  ISETP.GT.AND P0, PT, R3, 0x1, PT ;  /* 0x000000010300780c */ /* 0x000fc80003f04270 */
[----:B------:R-:W-:Y:S01]  /*26d0*/  ISETP.GT.AND P3, PT, R0, RZ, P0 ;  /* 0x000000ff0000720c */ /* 0x000fe20000764270 */
[----:B--2---:R-:W-:-:S04]  /*26e0*/  IMAD.U32 R4, R18, 0x10000, RZ ;  /* 0x0001000012047824 */ /* 0x004fc800078e00ff */
[----:B------:R-:W-:Y:S01]  /*26f0*/  FMUL R5, R4, R91 ;  /* 0x0000005b04057220 */ /* 0x000fe20000400000 */
[----:B------:R-:W-:-:S03]  /*2700*/  LEA R4, P4, R14, R112, 0x1 ;  /* 0x000000700e047211 */ /* 0x000fc600078808ff */
[----:B------:R-:W-:-:S05]  /*2710*/  FFMA R5, R24, R90, R5 ;  /* 0x0000005a18057223 */ /* 0x000fca0000000005 */
[----:B------:R-:W-:Y:S01]  /*2720*/  F2FP.BF16.F32.PACK_AB R10, RZ, R5 ;  /* 0x00000005ff0a723e */ /* 0x000fe200000010ff */
[----:B------:R-:W-:-:S03]  /*2730*/  IMAD.IADD R5, R107, 0x1, R15 ;  /* 0x000000016b057824 */ /* 0x000fc600078e020f */
[----:B------:R-:W-:Y:S01]  /*2740*/  PRMT R11, R10, 0x7610, R11 ;  /* 0x000076100a0b7816 */ /* 0x000fe2000000000b */
[----:B------:R-:W-:Y:S01]  /*2750*/  IMAD.SHL.U32 R10, R110, 0x8, RZ ;  /* 0x000000086e0a7824 */ /* 0x000fe200078e00ff */
[----:B------:R-:W-:-:S03]  /*2760*/  LEA.HI.X R5, R14, R113, R5, 0x1, P4 ;  /* 0x000000710e057211 */ /* 0x000fc600020f0c05 */
[----:B------:R0:W-:Y:S02]  /*2770*/  @P1 STG.E.U16 desc[UR36][R8.64], R11 ;  /* 0x0000000b08001986 */ /* 0x0001e4000c101524 */
[----:B0-----:R-:W-:Y:S01]  /*2780*/  SHF.L.U64.HI R11, R110, 0x3, R111 ;  /* 0x000000036e0b7819 */ /* 0x001fe2000001026f */
[----:B------:R-:W-:Y:S06]  /*2790*/  @!P3 BRA `(.L_x_40) ;  /* 0x000000000004b947 */ /* 0x000fec0003800000 */
[----:B------:R0:W5:Y:S02]  /*27a0*/  LDG.E.LTC128B.U16 R18, desc[UR36][R4.64+0x2] ;  /* 0x0000022404127981 */ /* 0x000164000c1e1520 */
.L_x_40:
[----:B------:R-:W-:Y:S05]  /*27b0*/  BSYNC B1 ;  /* 0x0000000000017941 */ /* 0x000fea0003800000 */
.L_x_39:
[----:B------:R-:W-:Y:S01]  /*27c0*/  IMAD.WIDE.U32 R10, R20, R110, R10 ;  /* 0x0000006e140a7225 */ /* 0x000fe200078e000a */
[----:B------:R-:W-:-:S03]  /*27d0*/  ISETP.GT.AND P2, PT, R0, 0x8, P2 ;  /* 0x000000080000780c */ /* 0x000fc60001744270 */
[----:B-----5:R-:W-:Y:S01]  /*27e0*/  IMAD.U32 R14, R18, 0x10000, RZ ;  /* 0x00010000120e7824 */ /* 0x020fe200078e00ff */
[----:B------:R-:W-:Y:S01]  /*27f0*/  IADD3 R6, P1, R6, R10, RZ ;  /* 0x0000000a06067210 */ /* 0x000fe20007f3e0ff */
[----:B------:R-:W-:Y:S02]  /*2800*/  IMAD.IADD R109, R109, 0x1, R11 ;  /* 0x000000016d6d7824 */ /* 0x000fe400078e020b */
[----:B------:R-:W-:Y:S02]  /*2810*/  FMUL R14, R14, R91 ;  /* 0x0000005b0e0e7220 */ /* 0x000fe40000400000 */
[----:B------:R-:W-:Y:S02]  /*2820*/  IMAD.X R7, R109, 0x1, R7, P1 ;  /* 0x000000016d077824 */ /* 0x000fe400008e0607 */
[----:B------:R-:W-:Y:S01]  /*2830*/  FFMA R25, R25, R90, R14 ;  /* 0x0000005a19197223 */ /* 0x000fe2000000000e */
[----:B------:R-:W-:-:S04]  /*2840*/  LEA R14, P1, R6, R112, 0x1 ;  /* 0x00000070060e7211 */ /* 0x000fc800078208ff */
[----:B------:R-:W-:Y:S01]  /*2850*/  LEA.HI.X R15, R6, R113, R7, 0x1, P1 ;  /* 0x00000071060f7211 */ /* 0x000fe200008f0c07 */
[----:B------:R-:W-:Y:S01]  /*2860*/  @P3 IMAD.MOV.U32 R6, RZ, RZ, R8 ;  /* 0x000000ffff063224 */ /* 0x000fe200078e0008 */
[----:B------:R-:W-:Y:S01]  /*2870*/  F2FP.BF16.F32.PACK_AB R25, RZ, R25 ;  /* 0x00000019ff19723e */ /* 0x000fe200000010ff */
[----:B------:R-:W-:-:S05]  /*2880*/  @P3 IMAD.MOV.U32 R7, RZ, RZ, R9 ;  /* 0x000000ffff073224 */ /* 0x000fca00078e0009 */
[----:B------:R1:W-:Y:S04]  /*2890*/  @P3 STG.E.U16 desc[UR36][R6.64+0x2], R25 ;  /* 0x0000021906003986 */ /* 0x0003e8000c101524 */
[----:B------:R-:W2:Y:S01]  /*28a0*/  @P2 LDG.E.LTC128B.U16 R18, desc[UR36][R14.64] ;  /* 0x000000240e122981 */ /* 0x000ea2000c1e1520 */
[----:B------:R-:W-:Y:S01]  /*28b0*/  IADD3 R12, P1, P3, R94, R10, R12 ;  /* 0x0000000a5e0c7210 */ /* 0x000fe20007b3e00c */
[----:B------:R-:W-:Y:S01]  /*28c0*/  BSSY B1, `(.L_x_41) ;  /* 0x0000011000017945 */ /* 0x000fe20003800000 */
[----:B------:R-:W-:Y:S02]  /*28d0*/  ISETP.GT.AND P0, PT, R0, 0x8, P0 ;  /* 0x000000080000780c */ /* 0x000fe40000704270 */
[----:B------:R-:W-:-:S03]  /*28e0*/  IADD3.X R13, R95, R109, R13, P1, P3 ;  /* 0x0000006d5f0d7210 */ /* 0x000fc60000fe640d */
[----:B------:R-:W-:Y:S01]  /*28f0*/  IMAD.WIDE.U32 R12, R19, R108, R12 ;  /* 0x0000006c130c7225 */ /* 0x000fe200078e000c */
[----:B------:R-:W-:-:S03]  /*2900*/  SHF.L.U64.HI R19, R96, 0x1, R97 ;  /* 0x0000000160137819 */ /* 0x000fc60000010261 */
[----:B------:R-:W-:Y:S01]  /*2910*/  IMAD.IADD R13, R107, 0x1, R13 ;  /* 0x000000016b0d7824 */ /* 0x000fe200078e020d */
[----:B-1----:R-:W-:-:S04]  /*2920*/  LEA R6, P3, R12, R112, 0x1 ;  /* 0x000000700c067211 */ /* 0x002fc800078608ff */
[----:B------:R-:W-:Y:S01]  /*2930*/  LEA.HI.X R7, R12, R113, R13, 0x1, P3 ;  /* 0x000000710c077211 */ /* 0x000fe200018f0c0d */
[----:B--2---:R-:W-:-:S04]  /*2940*/  IMAD.U32 R10, R18, 0x10000, RZ ;  /* 0x00010000120a7824 */ /* 0x004fc800078e00ff */
[----:B------:R-:W-:Y:S01]  /*2950*/  FMUL R11, R10, R91 ;  /* 0x0000005b0a0b7220 */ /* 0x000fe20000400000 */
[----:B------:R-:W-:-:S03]  /*2960*/  LEA R10, P1, R96, R8, 0x1 ;  /* 0x00000008600a7211 */ /* 0x000fc600078208ff */
[----:B------:R-:W-:-:S05]  /*2970*/  FFMA R11, R26, R90, R11 ;  /* 0x0000005a1a0b7223 */ /* 0x000fca000000000b */
[----:B------:R-:W-:Y:S01]  /*2980*/  F2FP.BF16.F32.PACK_AB R14, RZ, R11 ;  /* 0x0000000bff0e723e */ /* 0x000fe200000010ff */
[----:B------:R-:W-:-:S05]  /*2990*/  IMAD.X R11, R19, 0x1, R9, P1 ;  /* 0x00000001130b7824 */ /* 0x000fca00008e0609 */
[----:B------:R1:W-:Y:S01]  /*29a0*/  @P2 STG.E.U16 desc[UR36][R10.64], R14 ;  /* 0x0000000e0a002986 */ /* 0x0003e2000c101524 */
[----:B------:R-:W-:Y:S05]  /*29b0*/  @!P0 BRA `(.L_x_42) ;  /* 0x0000000000048947 */ /* 0x000fea0003800000 */
[----:B------:R2:W5:Y:S02]  /*29c0*/  LDG.E.LTC128B.U16 R18, desc[UR36][R6.64+0x2] ;  /* 0x0000022406127981 */ /* 0x000564000c1e1520 */
.L_x_42:
[----:B------:R-:W-:Y:S05]  /*29d0*/  BSYNC B1 ;  /* 0x0000000000017941 */ /* 0x000fea0003800000 */
.L_x_41:
[----:B-----5:R-:W-:Y:S01]  /*29e0*/  IMAD.U32 R12, R18, 0x10000, RZ ;  /* 0x00010000120c7824 */ /* 0x020fe200078e00ff */
[----:B------:R-:W-:Y:S01]  /*29f0*/  ISETP.GT.AND P1, PT, R3, 0x8, PT ;  /* 0x000000080300780c */ /* 0x000fe20003f24270 */
[----:B------:R-:W-:Y:S02]  /*2a00*/  BSSY B1, `(.L_x_43) ;  /* 0x0000008000017945 */ /* 0x000fe40003800000 */
[----:B------:R-:W-:Y:S01]  /*2a10*/  FMUL R12, R12, R91 ;  /* 0x0000005b0c0c7220 */ /* 0x000fe20000400000 */
[----:B------:R-:W-:-:S03]  /*2a20*/  ISETP.GT.AND P2, PT, R0, RZ, P1 ;  /* 0x000000ff0000720c */ /* 0x000fc60000f44270 */
[----:B------:R-:W-:-:S05]  /*2a30*/  FFMA R12, R27, R90, R12 ;  /* 0x0000005a1b0c7223 */ /* 0x000fca000000000c */
[----:B------:R-:W-:-:S05]  /*2a40*/  F2FP.BF16.F32.PACK_AB R12, RZ, R12 ;  /* 0x0000000cff0c723e */ /* 0x000fca00000010ff */
[----:B------:R3:W-:Y:S01]  /*2a50*/  @P0 STG.E.U16 desc[UR36][R10.64+0x2], R12 ;  /* 0x0000020c0a000986 */ /* 0x0007e2000c101524 */
[----:B------:R-:W-:Y:S05]  /*2a60*/  @!P2 BRA `(.L_x_44) ;  /* 0x000000000004a947 */ /* 0x000fea0003800000 */
[----:B------:R4:W5:Y:S02]  /*2a70*/  LDG.E.LTC128B.U16 R18, desc[UR36][R4.64+0x10] ;  /* 0x0000102404127981 */ /* 0x000964000c1e1520 */
.L_x_44:
[----:B------:R-:W-:Y:S05]  /*2a80*/  BSYNC B1 ;  /* 0x0000000000017941 */ /* 0x000fea0003800000 */
.L_x_43:
[----:B---3-5:R-:W-:Y:S01]  /*2a90*/  IMAD.U32 R12, R18, 0x10000, RZ ;  /* 0x00010000120c7824 */ /* 0x028fe200078e00ff */
        /* <DEDUP_REMOVED lines=9> */
.L_x_46:
[----:B------:R-:W-:Y:S05]  /*2b30*/  BSYNC B1 ;  /* 0x0000000000017941 */ /* 0x000fea0003800000 */
.L_x_45:
[----:B-----5:R-:W-:Y:S01]  /*2b40*/  IMAD.U32 R12, R18, 0x10000, RZ ;  /* 0x00010000120c7824 */ /* 0x020fe200078e00ff */
[----:B------:R-:W-:Y:S01]  /*2b50*/  ISETP.GT.AND P1, PT, R0, 0x8, P1 ;  /* 0x000000080000780c */ /* 0x000fe20000f24270 */
[----:B------:R-:W-:Y:S02]  /*2b60*/  BSSY B1, `(.L_x_47) ;  /* 0x0000007000017945 */ /* 0x000fe40003800000 */
[----:B------:R-:W-:-:S04]  /*2b70*/  FMUL R12, R12, R91 ;  /* 0x0000005b0c0c7220 */ /* 0x000fc80000400000 */
[----:B------:R-:W-:-:S05]  /*2b80*/  FFMA R12, R29, R90, R12 ;  /* 0x0000005a1d0c7223 */ /* 0x000fca000000000c */
[----:B------:R-:W-:-:S05]  /*2b90*/  F2FP.BF16.F32.PACK_AB R12, RZ, R12 ;  /* 0x0000000cff0c723e */ /* 0x000fca00000010ff */
[----:B------:R0:W-:Y:S01]  /*2ba0*/  @P3 STG.E.U16 desc[UR36][R8.64+0x12], R12 ;  /* 0x0000120c08003986 */ /* 0x0001e2000c101524 */
[----:B------:R-:W-:Y:S05]  /*2bb0*/  @!P1 BRA `(.L_x_48) ;  /* 0x0000000000049947 */ /* 0x000fea0003800000 */
[----:B------:R0:W5:Y:S02]  /*2bc0*/  LDG.E.LTC128B.U16 R18, desc[UR36][R6.64+0x10] ;  /* 0x0000102406127981 */ /* 0x000164000c1e1520 */
.L_x_48:
[----:B------:R-:W-:Y:S05]  /*2bd0*/  BSYNC B1 ;  /* 0x0000000000017941 */ /* 0x000fea0003800000 */
.L_x_47:
[----:B0----5:R-:W-:Y:S01]  /*2be0*/  IMAD.U32 R12, R18, 0x10000, RZ ;  /* 0x00010000120c7824 */ /* 0x021fe200078e00ff */
[----:B------:R-:W-:Y:S01]  /*2bf0*/  ISETP.GT.AND P0, PT, R0, 0x8, P0 ;  /* 0x000000080000780c */ /* 0x000fe20000704270 */
[----:B------:R-:W-:Y:S02]  /*2c00*/  BSSY B1, `(.L_x_49) ;  /* 0x0000007000017945 */ /* 0x000fe40003800000 */
[----:B---3--:R-:W-:-:S04]  /*2c10*/  FMUL R13, R12, R91 ;  /* 0x0000005b0c0d7220 */ /* 0x008fc80000400000 */
[----:B------:R-:W-:-:S05]  /*2c20*/  FFMA R13, R30, R90, R13 ;  /* 0x0000005a1e0d7223 */ /* 0x000fca000000000d */
[----:B------:R-:W-:-:S05]  /*2c30*/  F2FP.BF16.F32.PACK_AB R13, RZ, R13 ;  /* 0x0000000dff0d723e */ /* 0x000fca00000010ff */
[----:B------:R0:W-:Y:S01]  /*2c40*/  @P1 STG.E.U16 desc[UR36][R10.64+0x10], R13 ;  /* 0x0000100d0a001986 */ /* 0x0001e2000c101524 */
[----:B------:R-:W-:Y:S05]  /*2c50*/  @!P0 BRA `(.L_x_50) ;  /* 0x0000000000048947 */ /* 0x000fea0003800000 */
[----:B------:R3:W5:Y:S02]  /*2c60*/  LDG.E.LTC128B.U16 R18, desc[UR36][R6.64+0x12] ;  /* 0x0000122406127981 */ /* 0x000764000c1e1520 */
.L_x_50:
[----:B------:R-:W-:Y:S05]  /*2c70*/  BSYNC B1 ;  /* 0x0000000000017941 */ /* 0x000fea0003800000 */
.L_x_49:
        /* <DEDUP_REMOVED lines=10> */
.L_x_52:
[----:B------:R-:W-:Y:S05]  /*2d20*/  BSYNC B1 ;  /* 0x0000000000017941 */ /* 0x000fea0003800000 */
.L_x_51:
[----:B0----5:R-:W-:Y:S01]  /*2d30*/  IMAD.U32 R12, R18, 0x10000, RZ ;  /* 0x00010000120c7824 */ /* 0x021fe200078e00ff */
        /* <DEDUP_REMOVED lines=9> */
.L_x_54:
[----:B------:R-:W-:Y:S05]  /*2dd0*/  BSYNC B1 ;  /* 0x0000000000017941 */ /* 0x000fea0003800000 */
.L_x_53:
        /* <DEDUP_REMOVED lines=9> */
.L_x_56:
[----:B------:R-:W-:Y:S05]  /*2e70*/  BSYNC B1 ;  /* 0x0000000000017941 */ /* 0x000fea0003800000 */
.L_x_55:
[----:B0----5:R-:W-:Y:S01]  /*2e80*/  IMAD.U32 R12, R18, 0x10000, RZ ;  /* 0x00010000120c7824 */ /* 0x021fe200078e00ff */
        /* <DEDUP_REMOVED lines=8> */
.L_x_58:
[----:B------:R-:W-:Y:S05]  /*2f10*/  BSYNC B1 ;  /* 0x0000000000017941 */ /* 0x000fea0003800000 */
.L_x_57:
        /* <DEDUP_REMOVED lines=10> */
.L_x_60:
[----:B------:R-:W-:Y:S05]  /*2fc0*/  BSYNC B1 ;  /* 0x0000000000017941 */ /* 0x000fea0003800000 */
.L_x_59:
        /* <DEDUP_REMOVED lines=10> */
.L_x_62:
[----:B------:R-:W-:Y:S05]  /*3070*/  BSYNC B1 ;  /* 0x0000000000017941 */ /* 0x000fea0003800000 */
.L_x_61:
        /* <DEDUP_REMOVED lines=9> */
.L_x_64:
[----:B------:R-:W-:Y:S05]  /*3110*/  BSYNC B1 ;  /* 0x0000000000017941 */ /* 0x000fea0003800000 */
.L_x_63:
        /* <DEDUP_REMOVED lines=9> */
.L_x_66:
[----:B------:R-:W-:Y:S05]  /*31b0*/  BSYNC B1 ;  /* 0x0000000000017941 */ /* 0x000fea0003800000 */
.L_x_65:
        /* <DEDUP_REMOVED lines=10> */
.L_x_68:
[----:B------:R-:W-:Y:S05]  /*3260*/  BSYNC B1 ;  /* 0x0000000000017941 */ /* 0x000fea0003800000 */
.L_x_67:
        /* <DEDUP_REMOVED lines=10> */
.L_x_70:
[----:B------:R-:W-:Y:S05]  /*3310*/  BSYNC B1 ;  /* 0x0000000000017941 */ /* 0x000fea0003800000 */
.L_x_69:
        /* <DEDUP_REMOVED lines=9> */
.L_x_72:
[----:B------:R-:W-:Y:S05]  /*33b0*/  BSYNC B1 ;  /* 0x0000000000017941 */ /* 0x000fea0003800000 */
.L_x_71:
        /* <DEDUP_REMOVED lines=9> */
.L_x_74:
[----:B------:R-:W-:Y:S05]  /*3450*/  BSYNC B1 ;  /* 0x0000000000017941 */ /* 0x000fea0003800000 */
.L_x_73:
        /* <DEDUP_REMOVED lines=10> */
.L_x_76:
[----:B------:R-:W-:Y:S05]  /*3500*/  BSYNC B1 ;  /* 0x0000000000017941 */ /* 0x000fea0003800000 */
.L_x_75:
        /* <DEDUP_REMOVED lines=10> */
.L_x_78:
[----:B------:R-:W-:Y:S05]  /*35b0*/  BSYNC B1 ;  /* 0x0000000000017941 */ /* 0x000fea0003800000 */
.L_x_77:
        /* <DEDUP_REMOVED lines=9> */
.L_x_80:
[----:B------:R-:W-:Y:S05]  /*3650*/  BSYNC B1 ;  /* 0x0000000000017941 */ /* 0x000fea0003800000 */
.L_x_79:
        /* <DEDUP_REMOVED lines=9> */
.L_x_82:
[----:B------:R-:W-:Y:S05]  /*36f0*/  BSYNC B1 ;  /* 0x0000000000017941 */ /* 0x000fea0003800000 */
.L_x_81:
        /* <DEDUP_REMOVED lines=10> */
.L_x_84:
[----:B------:R-:W-:Y:S05]  /*37a0*/  BSYNC B1 ;  /* 0x0000000000017941 */ /* 0x000fea0003800000 */
.L_x_83:
        /* <DEDUP_REMOVED lines=10> */
.L_x_86:
[----:B------:R-:W-:Y:S05]  /*3850*/  BSYNC B1 ;  /* 0x0000000000017941 */ /* 0x000fea0003800000 */
.L_x_85:
        /* <DEDUP_REMOVED lines=9> */
.L_x_88:
[----:B------:R-:W-:Y:S05]  /*38f0*/  BSYNC B1 ;  /* 0x0000000000017941 */ /* 0x000fea0003800000 */
.L_x_87:
        /* <DEDUP_REMOVED lines=9> */
.L_x_90:
[----:B------:R-:W-:Y:S05]  /*3990*/  BSYNC B1 ;  /* 0x0000000000017941 */ /* 0x000fea0003800000 */
.L_x_89:
        /* <DEDUP_REMOVED lines=10> */
.L_x_92:
[----:B------:R-:W-:Y:S05]  /*3a40*/  BSYNC B1 ;  /* 0x0000000000017941 */ /* 0x000fea0003800000 */
.L_x_91:
        /* <DEDUP_REMOVED lines=10> */
.L_x_94:
[----:B------:R-:W-:Y:S05]  /*3af0*/  BSYNC B1 ;  /* 0x0000000000017941 */ /* 0x000fea0003800000 */
.L_x_93:
        /* <DEDUP_REMOVED lines=9> */
.L_x_96:
[----:B------:R-:W-:Y:S05]  /*3b90*/  BSYNC B1 ;  /* 0x0000000000017941 */ /* 0x000fea0003800000 */
.L_x_95:
        /* <DEDUP_REMOVED lines=9> */
.L_x_98:
[----:B------:R-:W-:Y:S05]  /*3c30*/  BSYNC B1 ;  /* 0x0000000000017941 */ /* 0x000fea0003800000 */
.L_x_97:
        /* <DEDUP_REMOVED lines=10> */
.L_x_100:
[----:B------:R-:W-:Y:S05]  /*3ce0*/  BSYNC B1 ;  /* 0x0000000000017941 */ /* 0x000fea0003800000 */
.L_x_99:
        /* <DEDUP_REMOVED lines=10> */
.L_x_102:
[----:B------:R-:W-:Y:S05]  /*3d90*/  BSYNC B1 ;  /* 0x0000000000017941 */ /* 0x000fea0003800000 */
.L_x_101:
        /* <DEDUP_REMOVED lines=9> */
.L_x_104:
[----:B------:R-:W-:Y:S05]  /*3e30*/  BSYNC B1 ;  /* 0x0000000000017941 */ /* 0x000fea0003800000 */
.L_x_103:
        /* <DEDUP_REMOVED lines=9> */
.L_x_106:
[----:B------:R-:W-:Y:S05]  /*3ed0*/  BSYNC B1 ;  /* 0x0000000000017941 */ /* 0x000fea0003800000 */
.L_x_105:
        /* <DEDUP_REMOVED lines=10> */
.L_x_108:
[----:B------:R-:W-:Y:S05]  /*3f80*/  BSYNC B1 ;  /* 0x0000000000017941 */ /* 0x000fea0003800000 */
.L_x_107:
        /* <DEDUP_REMOVED lines=10> */
.L_x_110:
[----:B------:R-:W-:Y:S05]  /*4030*/  BSYNC B1 ;  /* 0x0000000000017941 */ /* 0x000fea0003800000 */
.L_x_109:
        /* <DEDUP_REMOVED lines=9> */
.L_x_112:
[----:B------:R-:W-:Y:S05]  /*40d0*/  BSYNC B1 ;  /* 0x0000000000017941 */ /* 0x000fea0003800000 */
.L_x_111:
        /* <DEDUP_REMOVED lines=9> */
.L_x_114:
[----:B------:R-:W-:Y:S05]  /*4170*/  BSYNC B1 ;  /* 0x0000000000017941 */ /* 0x000fea0003800000 */
.L_x_113:
        /* <DEDUP_REMOVED lines=10> */
.L_x_116:
[----:B------:R-:W-:Y:S05]  /*4220*/  BSYNC B1 ;  /* 0x0000000000017941 */ /* 0x000fea0003800000 */
.L_x_115:
        /* <DEDUP_REMOVED lines=10> */
.L_x_118:
[----:B------:R-:W-:Y:S05]  /*42d0*/  BSYNC B1 ;  /* 0x0000000000017941 */ /* 0x000fea0003800000 */
.L_x_117:
        /* <DEDUP_REMOVED lines=9> */
.L_x_120:
[----:B------:R-:W-:Y:S05]  /*4370*/  BSYNC B1 ;  /* 0x0000000000017941 */ /* 0x000fea0003800000 */
.L_x_119:
        /* <DEDUP_REMOVED lines=9> */
.L_x_122:
[----:B------:R-:W-:Y:S05]  /*4410*/  BSYNC B1 ;  /* 0x0000000000017941 */ /* 0x000fea0003800000 */
.L_x_121:
        /* <DEDUP_REMOVED lines=10> */
.L_x_124:
[----:B------:R-:W-:Y:S05]  /*44c0*/  BSYNC B1 ;  /* 0x0000000000017941 */ /* 0x000fea0003800000 */
.L_x_123:
        /* <DEDUP_REMOVED lines=10> */
.L_x_126:
[----:B------:R-:W-:Y:S05]  /*4570*/  BSYNC B1 ;  /* 0x0000000000017941 */ /* 0x000fea0003800000 */
.L_x_125:
        /* <DEDUP_REMOVED lines=9> */
.L_x_128:
[----:B------:R-:W-:Y:S05]  /*4610*/  BSYNC B1 ;  /* 0x0000000000017941 */ /* 0x000fea0003800000 */
.L_x_127:
        /* <DEDUP_REMOVED lines=9> */
.L_x_130:
[----:B------:R-:W-:Y:S05]  /*46b0*/  BSYNC B1 ;  /* 0x0000000000017941 */ /* 0x000fea0003800000 */
.L_x_129:
        /* <DEDUP_REMOVED lines=10> */
.L_x_132:
[----:B------:R-:W-:Y:S05]  /*4760*/  BSYNC B1 ;  /* 0x0000000000017941 */ /* 0x000fea0003800000 */
.L_x_131:
        /* <DEDUP_REMOVED lines=10> */
.L_x_134:
[----:B------:R-:W-:Y:S05]  /*4810*/  BSYNC B1 ;  /* 0x0000000000017941 */ /* 0x000fea0003800000 */
.L_x_133:
        /* <DEDUP_REMOVED lines=9> */
.L_x_136:
[----:B------:R-:W-:Y:S05]  /*48b0*/  BSYNC B1 ;  /* 0x0000000000017941 */ /* 0x000fea0003800000 */
.L_x_135:
        /* <DEDUP_REMOVED lines=9> */
.L_x_138:
[----:B------:R-:W-:Y:S05]  /*4950*/  BSYNC B1 ;  /* 0x0000000000017941 */ /* 0x000fea0003800000 */
.L_x_137:
        /* <DEDUP_REMOVED lines=10> */
.L_x_140:
[----:B------:R-:W-:Y:S05]  /*4a00*/  BSYNC B1 ;  /* 0x0000000000017941 */ /* 0x000fea0003800000 */
.L_x_139:
        /* <DEDUP_REMOVED lines=10> */
.L_x_142:
[----:B------:R-:W-:Y:S05]  /*4ab0*/  BSYNC B1 ;  /* 0x0000000000017941 */ /* 0x000fea0003800000 */
.L_x_141:
        /* <DEDUP_REMOVED lines=9> */
.L_x_144:
[----:B------:R-:W-:Y:S05]  /*4b50*/  BSYNC B1 ;  /* 0x0000000000017941 */ /* 0x000fea0003800000 */
.L_x_143:
        /* <DEDUP_REMOVED lines=9> */
.L_x_146:
[----:B------:R-:W-:Y:S05]  /*4bf0*/  BSYNC B1 ;  /* 0x0000000000017941 */ /* 0x000fea0003800000 */
.L_x_145:
        /* <DEDUP_REMOVED lines=10> */
.L_x_148:
[----:B------:R-:W-:Y:S05]  /*4ca0*/  BSYNC B1 ;  /* 0x0000000000017941 */ /* 0x000fea0003800000 */
.L_x_147:
        /* <DEDUP_REMOVED lines=10> */
.L_x_150:
[----:B------:R-:W-:Y:S05]  /*4d50*/  BSYNC B1 ;  /* 0x0000000000017941 */ /* 0x000fea0003800000 */
.L_x_149:
        /* <DEDUP_REMOVED lines=9> */
.L_x_152:
[----:B------:R-:W-:Y:S05]  /*4df0*/  BSYNC B1 ;  /* 0x0000000000017941 */ /* 0x000fea0003800000 */
.L_x_151:
        /* <DEDUP_REMOVED lines=9> */
.L_x_154:
[----:B------:R-:W-:Y:S05]  /*4e90*/  BSYNC B1 ;  /* 0x0000000000017941 */ /* 0x000fea0003800000 */
.L_x_153:
        /* <DEDUP_REMOVED lines=10> */
.L_x_156:
[----:B------:R-:W-:Y:S05]  /*4f40*/  BSYNC B1 ;  /* 0x0000000000017941 */ /* 0x000fea0003800000 */
.L_x_155:
        /* <DEDUP_REMOVED lines=10> */
.L_x_158:
[----:B------:R-:W-:Y:S05]  /*4ff0*/  BSYNC B1 ;  /* 0x0000000000017941 */ /* 0x000fea0003800000 */
.L_x_157:
[----:B0---45:R-:W-:Y:S01]  /*5000*/  IMAD.U32 R4, R18, 0x10000, RZ ;  /* 0x0001000012047824 */ /* 0x031fe200078e00ff */
        /* <DEDUP_REMOVED lines=8> */
.L_x_160:
[----:B------:R-:W-:Y:S05]  /*5090*/  BSYNC B1 ;  /* 0x0000000000017941 */ /* 0x000fea0003800000 */
.L_x_159:
[----:B0----5:R-:W-:Y:S01]  /*50a0*/  IMAD.U32 R4, R18, 0x10000, RZ ;  /* 0x0001000012047824 */ /* 0x021fe200078e00ff */
[----:B------:R-:W-:Y:S01]  /*50b0*/  ISETP.GT.AND P0, PT, R0, 0x8, P0 ;  /* 0x000000080000780c */ /* 0x000fe20000704270 */
[----:B------:R-:W-:Y:S01]  /*50c0*/  @P1 IMAD.MOV.U32 R5, RZ, RZ, R11 ;  /* 0x000000ffff051224 */ /* 0x000fe200078e000b */
[----:B------:R-:W-:Y:S01]  /*50d0*/  BSSY B1, `(.L_x_161) ;  /* 0x0000008000017945 */ /* 0x000fe20003800000 */
[----:B------:R-:W-:Y:S01]  /*50e0*/  FMUL R3, R4, R91 ;  /* 0x0000005b04037220 */ /* 0x000fe20000400000 */
[----:B------:R-:W-:-:S03]  /*50f0*/  @P1 IMAD.MOV.U32 R4, RZ, RZ, R10 ;  /* 0x000000ffff041224 */ /* 0x000fc600078e000a */
[----:B------:R-:W-:-:S05]  /*5100*/  FFMA R3, R86, R90, R3 ;  /* 0x0000005a56037223 */ /* 0x000fca0000000003 */
[----:B------:R-:W-:-:S05]  /*5110*/  F2FP.BF16.F32.PACK_AB R3, RZ, R3 ;  /* 0x00000003ff03723e */ /* 0x000fca00000010ff */
[----:B------:R0:W-:Y:S01]  /*5120*/  @P1 STG.E.U16 desc[UR36][R4.64+0xf0], R3 ;  /* 0x0000f00304001986 */ /* 0x0001e2000c101524 */
[----:B------:R-:W-:Y:S05]  /*5130*/  @!P0 BRA `(.L_x_162) ;  /* 0x0000000000048947 */ /* 0x000fea0003800000 */
[----:B------:R0:W5:Y:S02]  /*5140*/  LDG.E.LTC128B.U16 R18, desc[UR36][R6.64+0xf2] ;  /* 0x0000f22406127981 */ /* 0x000164000c1e1520 */
.L_x_162:
[----:B------:R-:W-:Y:S05]  /*5150*/  BSYNC B1 ;  /* 0x0000000000017941 */ /* 0x000fea0003800000 */
.L_x_161:
[----:B------:R-:W-:Y:S05]  /*5160*/  @!P0 BRA `(.L_x_163) ;  /* 0x0000001000b08947 */ /* 0x000fea0003800000 */
[----:B-----5:R-:W-:-:S04]  /*5170*/  IMAD.U32 R18, R18, 0x10000, RZ ;  /* 0x0001000012127824 */ /* 0x020fc800078e00ff */
[----:B------:R-:W-:-:S04]  /*5180*/  FMUL R18, R18, R91 ;  /* 0x0000005b12127220 */ /* 0x000fc80000400000 */
[----:B------:R-:W-:-:S05]  /*5190*/  FFMA R18, R87, R90, R18 ;  /* 0x0000005a57127223 */ /* 0x000fca0000000012 */
[----:B------:R-:W-:-:S05]  /*51a0*/  F2FP.BF16.F32.PACK_AB R18, RZ, R18 ;  /* 0x00000012ff12723e */ /* 0x000fca00000010ff */
[----:B------:R0:W-:Y:S01]  /*51b0*/  STG.E.U16 desc[UR36][R10.64+0xf2], R18 ;  /* 0x0000f2120a007986 */ /* 0x0001e2000c101524 */
[----:B------:R-:W-:Y:S05]  /*51c0*/  BRA `(.L_x_163) ;  /* 0x0000001000987947 */ /* 0x000fea0003800000 */
.L_x_38:
[----:B------:R-:W-:Y:S01]  /*51d0*/  ISETP.GT.AND P3, PT, R3, 0x1, PT ;  /* 0x000000010300780c */ /* 0x000fe20003f64270 */
[----:B------:R-:W-:Y:S01]  /*51e0*/  ULDC.64 UR4, c[0x0][0x5c0] ;  /* 0x0001700000047ab9 */ /* 0x000fe20000000a00 */
[-C--:B------:R-:W-:Y:S01]  /*51f0*/  FMUL R24, R24, R90.reuse ;  /* 0x0000005a18187220 */ /* 0x080fe20000400000 */
[----:B------:R-:W-:Y:S01]  /*5200*/  LEA R4, P4, R106, UR4, 0x1 ;  /* 0x000000046a047c11 */ /* 0x000fe2000f8808ff */
[-C--:B------:R-:W-:Y:S01]  /*5210*/  FMUL R25, R25, R90.reuse ;  /* 0x0000005a19197220 */ /* 0x080fe20000400000 */
[----:B------:R-:W-:Y:S01]  /*5220*/  ISETP.GT.AND P0, PT, R0, RZ, P3 ;  /* 0x000000ff0000720c */ /* 0x000fe20001f04270 */
[----:B------:R-:W-:Y:S01]  /*5230*/  FMUL R26, R26, R90 ;  /* 0x0000005a1a1a7220 */ /* 0x000fe20000400000 */
[----:B------:R-:W-:Y:S01]  /*5240*/  F2FP.BF16.F32.PACK_AB R24, RZ, R24 ;  /* 0x00000018ff18723e */ /* 0x000fe200000010ff */
[-C--:B------:R-:W-:Y:S01]  /*5250*/  FMUL R27, R27, R90.reuse ;  /* 0x0000005a1b1b7220 */ /* 0x080fe20000400000 */
[----:B------:R-:W-:Y:S01]  /*5260*/  LEA.HI.X R5, R106, UR5, R115, 0x1, P4 ;  /* 0x000000056a057c11 */ /* 0x000fe2000a0f0c73 */
[-C--:B------:R-:W-:Y:S01]  /*5270*/  FMUL R28, R28, R90.reuse ;  /* 0x0000005a1c1c7220 */ /* 0x080fe20000400000 */
[----:B------:R-:W-:Y:S01]  /*5280*/  F2FP.BF16.F32.PACK_AB R25, RZ, R25 ;  /* 0x00000019ff19723e */ /* 0x000fe200000010ff */
[-C--:B------:R-:W-:Y:S01]  /*5290*/  FMUL R29, R29, R90.reuse ;  /* 0x0000005a1d1d7220 */ /* 0x080fe20000400000 */
[----:B------:R-:W-:Y:S01]  /*52a0*/  ISETP.GT.AND P2, PT, R0, 0x8, P2 ;  /* 0x000000080000780c */ /* 0x000fe20001744270 */
[----:B------:R-:W-:Y:S01]  /*52b0*/  @P1 STG.E.U16 desc[UR36][R4.64], R24 ;  /* 0x0000001804001986 */ /* 0x000fe2000c101524 */
[----:B------:R-:W-:Y:S01]  /*52c0*/  ISETP.GT.AND P1, PT, R3, 0x8, PT ;  /* 0x000000080300780c */ /* 0x000fe20003f24270 */
[----:B------:R-:W-:Y:S01]  /*52d0*/  FMUL R30, R30, R90 ;  /* 0x0000005a1e1e7220 */ /* 0x000fe20000400000 */
[C---:B------:R-:W-:Y:S01]  /*52e0*/  SHF.L.U64.HI R7, R96.reuse, 0x1, R97 ;  /* 0x0000000160077819 */ /* 0x040fe20000010261 */
[----:B------:R-:W-:Y:S01]  /*52f0*/  @P0 STG.E.U16 desc[UR36][R4.64+0x2], R25 ;  /* 0x0000021904000986 */ /* 0x000fe2000c101524 */
[----:B------:R-:W-:Y:S01]  /*5300*/  LEA R6, P5, R96, R4, 0x1 ;  /* 0x0000000460067211 */ /* 0x000fe200078a08ff */
[-C--:B------:R-:W-:Y:S01]  /*5310*/  FMUL R31, R31, R90.reuse ;  /* 0x0000005a1f1f7220 */ /* 0x080fe20000400000 */
[----:B------:R-:W-:Y:S01]  /*5320*/  ISETP.GT.AND P3, PT, R0, 0x8, P3 ;  /* 0x000000080000780c */ /* 0x000fe20001f64270 */
[-C--:B------:R-:W-:Y:S01]  /*5330*/  FMUL R32, R32, R90.reuse ;  /* 0x0000005a20207220 */ /* 0x080fe20000400000 */
[----:B------:R-:W-:Y:S01]  /*5340*/  ISETP.GT.AND P0, PT, R3, 0x9, PT ;  /* 0x000000090300780c */ /* 0x000fe20003f04270 */
[----:B------:R-:W-:Y:S01]  /*5350*/  IMAD.X R7, R7, 0x1, R5, P5 ;  /* 0x0000000107077824 */ /* 0x000fe200028e0605 */
[----:B------:R-:W-:Y:S01]  /*5360*/  ISETP.GT.AND P4, PT, R0, RZ, P1 ;  /* 0x000000ff0000720c */ /* 0x000fe20000f84270 */
[----:B------:R-:W-:Y:S01]  /*5370*/  FMUL R33, R33, R90 ;  /* 0x0000005a21217220 */ /* 0x000fe20000400000 */
[----:B------:R-:W-:Y:S01]  /*5380*/  F2FP.BF16.F32.PACK_AB R26, RZ, R26 ;  /* 0x0000001aff1a723e */ /* 0x000fe200000010ff */
[-C--:B------:R-:W-:Y:S01]  /*5390*/  FMUL R34, R34, R90.reuse ;  /* 0x0000005a22227220 */ /* 0x080fe20000400000 */
[----:B------:R-:W-:Y:S01]  /*53a0*/  ISETP.GT.AND P5, PT, R0, RZ, P0 ;  /* 0x000000ff0000720c */ /* 0x000fe200007a4270 */
[----:B------:R-:W-:Y:S01]  /*53b0*/  FMUL R35, R35, R90 ;  /* 0x0000005a23237220 */ /* 0x000fe20000400000 */
[----:B------:R-:W-:Y:S01]  /*53c0*/  F2FP.BF16.F32.PACK_AB R27, RZ, R27 ;  /* 0x0000001bff1b723e */ /* 0x000fe200000010ff */
[----:B------:R-:W-:Y:S01]  /*53d0*/  @P2 STG.E.U16 desc[UR36][R6.64], R26 ;  /* 0x0000001a06002986 */ /* 0x000fe2000c101524 */
[----:B------:R-:W-:Y:S01]  /*53e0*/  F2FP.BF16.F32.PACK_AB R28, RZ, R28 ;  /* 0x0000001cff1c723e */ /* 0x000fe200000010ff */
[-C--:B------:R-:W-:Y:S01]  /*53f0*/  FMUL R36, R36, R90.reuse ;  /* 0x0000005a24247220 */ /* 0x080fe20000400000 */
[C---:B------:R-:W-:Y:S01]  /*5400*/  ISETP.GT.AND P2, PT, R0.reuse, 0x8, P1 ;  /* 0x000000080000780c */ /* 0x040fe20000f44270 */
[----:B------:R-:W-:Y:S01]  /*5410*/  @P3 STG.E.U16 desc[UR36][R6.64+0x2], R27 ;  /* 0x0000021b06003986 */ /* 0x000fe2000c101524 */
[----:B------:R-:W-:Y:S01]  /*5420*/  ISETP.GT.AND P1, PT, R3, 0x10, PT ;  /* 0x000000100300780c */ /* 0x000fe20003f24270 */
[-C--:B------:R-:W-:Y:S01]  /*5430*/  FMUL R37, R37, R90.reuse ;  /* 0x0000005a25257220 */ /* 0x080fe20000400000 */
[----:B------:R-:W-:Y:S01]  /*5440*/  F2FP.BF16.F32.PACK_AB R29, RZ, R29 ;  /* 0x0000001dff1d723e */ /* 0x000fe200000010ff */
[----:B------:R-:W-:Y:S01]  /*5450*/  @P4 STG.E.U16 desc[UR36][R4.64+0x10], R28 ;  /* 0x0000101c04004986 */ /* 0x000fe2000c101524 */
[----:B------:R-:W-:Y:S01]  /*5460*/  ISETP.GT.AND P3, PT, R0, 0x8, P0 ;  /* 0x000000080000780c */ /* 0x000fe20000764270 */
[-C--:B------:R-:W-:Y:S01]  /*5470*/  FMUL R38, R38, R90.reuse ;  /* 0x0000005a26267220 */ /* 0x080fe20000400000 */
[----:B------:R-:W-:Y:S01]  /*5480*/  ISETP.GT.AND P0, PT, R3, 0x11, PT ;  /* 0x000000110300780c */ /* 0x000fe20003f04270 */
[----:B------:R-:W-:Y:S01]  /*5490*/  @P5 STG.E.U16 desc[UR36][R4.64+0x12], R29 ;  /* 0x0000121d04005986 */ /* 0x000fe2000c101524 */
        /* <DEDUP_REMOVED lines=162> */
[----:B------:R-:W-:-:S02]  /*5ec0*/  F2FP.BF16.F32.PACK_AB R62, RZ, R62 ;  /* 0x0000003eff3e723e */ /* 0x000fc400000010ff */
[C---:B------:R-:W-:Y:S02]  /*5ed0*/  ISETP.GT.AND P5, PT, R0.reuse, RZ, P0 ;  /* 0x000000ff0000720c */ /* 0x040fe400007a4270 */
[----:B------:R-:W-:Y:S01]  /*5ee0*/  F2FP.BF16.F32.PACK_AB R63, RZ, R63 ;  /* 0x0000003fff3f723e */ /* 0x000fe200000010ff */
[----:B------:R-:W-:Y:S01]  /*5ef0*/  @P2 STG.E.U16 desc[UR36][R6.64+0x90], R62 ;  /* 0x0000903e06002986 */ /* 0x000fe2000c101524 */
[----:B------:R-:W-:Y:S02]  /*5f00*/  F2FP.BF16.F32.PACK_AB R64, RZ, R64 ;  /* 0x00000040ff40723e */ /* 0x000fe400000010ff */
[C---:B------:R-:W-:Y:S01]  /*5f10*/  ISETP.GT.AND P2, PT, R0.reuse, 0x8, P1 ;  /* 0x000000080000780c */ /* 0x040fe20000f44270 */
[----:B------:R-:W-:Y:S01]  /*5f20*/  @P3 STG.E.U16 desc[UR36][R6.64+0x92], R63 ;  /* 0x0000923f06003986 */ /* 0x000fe2000c101524 */
[----:B------:R-:W-:Y:S02]  /*5f30*/  ISETP.GT.AND P1, PT, R3, 0x58, PT ;  /* 0x000000580300780c */ /* 0x000fe40003f24270 */
[----:B------:R-:W-:Y:S01]  /*5f40*/  F2FP.BF16.F32.PACK_AB R65, RZ, R65 ;  /* 0x00000041ff41723e */ /* 0x000fe200000010ff */
[----:B------:R-:W-:Y:S01]  /*5f50*/  @P4 STG.E.U16 desc[UR36][R4.64+0xa0], R64 ;  /* 0x0000a04004004986 */ /* 0x000fe2000c101524 */
[----:B------:R-:W-:-:S02]  /*5f60*/  ISETP.GT.AND P3, PT, R0, 0x8, P0 ;  /* 0x000000080000780c */ /* 0x000fc40000764270 */
[----:B------:R-:W-:Y:S01]  /*5f70*/  ISETP.GT.AND P0, PT, R3, 0x59, PT ;  /* 0x000000590300780c */ /* 0x000fe20003f04270 */
[----:B------:R-:W-:Y:S01]  /*5f80*/  @P5 STG.E.U16 desc[UR36][R4.64+0xa2], R65 ;  /* 0x0000a24104005986 */ /* 0x000fe2000c101524 */
[C---:B------:R-:W-:Y:S02]  /*5f90*/  ISETP.GT.AND P4, PT, R0.reuse, RZ, P1 ;  /* 0x000000ff0000720c */ /* 0x040fe40000f84270 */
[----:B------:R-:W-:Y:S02]  /*5fa0*/  F2FP.BF16.F32.PACK_AB R66, RZ, R66 ;  /* 0x00000042ff42723e */ /* 0x000fe400000010ff */
[----:B------:R-:W-:Y:S02]  /*5fb0*/  ISETP.GT.AND P5, PT, R0, RZ, P0 ;  /* 0x000000ff0000720c */ /* 0x000fe400007a4270 */
[----:B------:R-:W-:Y:S01]  /*5fc0*/  F2FP.BF16.F32.PACK_AB R67, RZ, R67 ;  /* 0x00000043ff43723e */ /* 0x000fe200000010ff */
[----:B------:R-:W-:Y:S01]  /*5fd0*/  @P2 STG.E.U16 desc[UR36][R6.64+0xa0], R66 ;  /* 0x0000a04206002986 */ /* 0x000fe2000c101524 */
[----:B------:R-:W-:-:S02]  /*5fe0*/  F2FP.BF16.F32.PACK_AB R68, RZ, R68 ;  /* 0x00000044ff44723e */ /* 0x000fc400000010ff */
[C---:B------:R-:W-:Y:S01]  /*5ff0*/  ISETP.GT.AND P2, PT, R0.reuse, 0x8, P1 ;  /* 0x000000080000780c */ /* 0x040fe20000f44270 */
[----:B------:R-:W-:Y:S01]  /*6000*/  @P3 STG.E.U16 desc[UR36][R6.64+0xa2], R67 ;  /* 0x0000a24306003986 */ /* 0x000fe2000c101524 */
[C---:B------:R-:W-:Y:S02]  /*6010*/  ISETP.GT.AND P1, PT, R3.reuse, 0x60, PT ;  /* 0x000000600300780c */ /* 0x040fe40003f24270 */
[----:B------:R-:W-:Y:S01]  /*6020*/  F2FP.BF16.F32.PACK_AB R69, RZ, R69 ;  /* 0x00000045ff45723e */ /* 0x000fe200000010ff */
[----:B------:R-:W-:Y:S01]  /*6030*/  @P4 STG.E.U16 desc[UR36][R4.64+0xb0], R68 ;  /* 0x0000b04404004986 */ /* 0x000fe2000c101524 */
[C---:B------:R-:W-:Y:S02]  /*6040*/  ISETP.GT.AND P3, PT, R0.reuse, 0x8, P0 ;  /* 0x000000080000780c */ /* 0x040fe40000764270 */
[----:B------:R-:W-:Y:S01]  /*6050*/  ISETP.GT.AND P0, PT, R3, 0x61, PT ;  /* 0x000000610300780c */ /* 0x000fe20003f04270 */
[----:B------:R-:W-:Y:S01]  /*6060*/  @P5 STG.E.U16 desc[UR36][R4.64+0xb2], R69 ;  /* 0x0000b24504005986 */ /* 0x000fe2000c101524 */
[----:B------:R-:W-:-:S02]  /*6070*/  ISETP.GT.AND P4, PT, R0, RZ, P1 ;  /* 0x000000ff0000720c */ /* 0x000fc40000f84270 */
[C---:B------:R-:W-:Y:S02]  /*6080*/  ISETP.GT.AND P5, PT, R0.reuse, RZ, P0 ;  /* 0x000000ff0000720c */ /* 0x040fe400007a4270 */
[----:B------:R-:W-:Y:S02]  /*6090*/  F2FP.BF16.F32.PACK_AB R70, RZ, R70 ;  /* 0x00000046ff46723e */ /* 0x000fe400000010ff */
[----:B------:R-:W-:Y:S02]  /*60a0*/  F2FP.BF16.F32.PACK_AB R71, RZ, R71 ;  /* 0x00000047ff47723e */ /* 0x000fe400000010ff */
[----:B------:R-:W-:Y:S01]  /*60b0*/  F2FP.BF16.F32.PACK_AB R72, RZ, R72 ;  /* 0x00000048ff48723e */ /* 0x000fe200000010ff */
[----:B------:R-:W-:Y:S01]  /*60c0*/  @P2 STG.E.U16 desc[UR36][R6.64+0xb0], R70 ;  /* 0x0000b04606002986 */ /* 0x000fe2000c101524 */
[----:B------:R-:W-:Y:S02]  /*60d0*/  F2FP.BF16.F32.PACK_AB R73, RZ, R73 ;  /* 0x00000049ff49723e */ /* 0x000fe400000010ff */
[C---:B------:R-:W-:Y:S01]  /*60e0*/  ISETP.GT.AND P1, PT, R0.reuse, 0x8, P1 ;  /* 0x000000080000780c */ /* 0x040fe20000f24270 */
[----:B------:R-:W-:Y:S01]  /*60f0*/  @P3 STG.E.U16 desc[UR36][R6.64+0xb2], R71 ;  /* 0x0000b24706003986 */ /* 0x000fe2000c101524 */
[----:B------:R-:W-:-:S02]  /*6100*/  ISETP.GT.AND P2, PT, R0, 0x8, P0 ;  /* 0x000000080000780c */ /* 0x000fc40000744270 */
[----:B------:R-:W-:Y:S01]  /*6110*/  F2FP.BF16.F32.PACK_AB R74, RZ, R74 ;  /* 0x0000004aff4a723e */ /* 0x000fe200000010ff */
[----:B------:R-:W-:Y:S01]  /*6120*/  @P4 STG.E.U16 desc[UR36][R4.64+0xc0], R72 ;  /* 0x0000c04804004986 */ /* 0x000fe2000c101524 */
[C---:B------:R-:W-:Y:S02]  /*6130*/  ISETP.GT.AND P4, PT, R3.reuse, 0x68, PT ;  /* 0x000000680300780c */ /* 0x040fe40003f84270 */
[----:B------:R-:W-:Y:S01]  /*6140*/  ISETP.GT.AND P0, PT, R3, 0x69, PT ;  /* 0x000000690300780c */ /* 0x000fe20003f04270 */
[----:B------:R-:W-:Y:S01]  /*6150*/  @P5 STG.E.U16 desc[UR36][R4.64+0xc2], R73 ;  /* 0x0000c24904005986 */ /* 0x000fe2000c101524 */
[----:B------:R-:W-:Y:S02]  /*6160*/  ISETP.GT.AND P5, PT, R0, RZ, P4 ;  /* 0x000000ff0000720c */ /* 0x000fe400027a4270 */
[----:B------:R-:W-:Y:S01]  /*6170*/  F2FP.BF16.F32.PACK_AB R75, RZ, R75 ;  /* 0x0000004bff4b723e */ /* 0x000fe200000010ff */
[----:B------:R-:W-:Y:S01]  /*6180*/  @P1 STG.E.U16 desc[UR36][R6.64+0xc0], R74 ;  /* 0x0000c04a06001986 */ /* 0x000fe2000c101524 */
[----:B------:R-:W-:-:S02]  /*6190*/  F2FP.BF16.F32.PACK_AB R76, RZ, R76 ;  /* 0x0000004cff4c723e */ /* 0x000fc400000010ff */
[C---:B------:R-:W-:Y:S01]  /*61a0*/  ISETP.GT.AND P3, PT, R0.reuse, RZ, P0 ;  /* 0x000000ff0000720c */ /* 0x040fe20000764270 */
[----:B------:R-:W-:Y:S01]  /*61b0*/  @P2 STG.E.U16 desc[UR36][R6.64+0xc2], R75 ;  /* 0x0000c24b06002986 */ /* 0x000fe2000c101524 */
[C---:B------:R-:W-:Y:S02]  /*61c0*/  ISETP.GT.AND P4, PT, R0.reuse, 0x8, P4 ;  /* 0x000000080000780c */ /* 0x040fe40002784270 */
[----:B------:R-:W-:Y:S02]  /*61d0*/  F2FP.BF16.F32.PACK_AB R77, RZ, R77 ;  /* 0x0000004dff4d723e */ /* 0x000fe400000010ff */
[----:B------:R-:W-:Y:S01]  /*61e0*/  F2FP.BF16.F32.PACK_AB R78, RZ, R78 ;  /* 0x0000004eff4e723e */ /* 0x000fe200000010ff */
[----:B------:R-:W-:Y:S01]  /*61f0*/  @P5 STG.E.U16 desc[UR36][R4.64+0xd0], R76 ;  /* 0x0000d04c04005986 */ /* 0x000fe2000c101524 */
[----:B------:R-:W-:Y:S02]  /*6200*/  ISETP.GT.AND P5, PT, R0, 0x8, P0 ;  /* 0x000000080000780c */ /* 0x000fe400007a4270 */
[----:B------:R-:W-:-:S02]  /*6210*/  F2FP.BF16.F32.PACK_AB R79, RZ, R79 ;  /* 0x0000004fff4f723e */ /* 0x000fc400000010ff */
[C---:B------:R-:W-:Y:S01]  /*6220*/  ISETP.GT.AND P2, PT, R3.reuse, 0x71, PT ;  /* 0x000000710300780c */ /* 0x040fe20003f44270 */
[----:B------:R-:W-:Y:S01]  /*6230*/  @P3 STG.E.U16 desc[UR36][R4.64+0xd2], R77 ;  /* 0x0000d24d04003986 */ /* 0x000fe2000c101524 */
[----:B------:R-:W-:Y:S02]  /*6240*/  ISETP.GT.AND P3, PT, R3, 0x70, PT ;  /* 0x000000700300780c */ /* 0x000fe40003f64270 */
[----:B------:R-:W-:Y:S01]  /*6250*/  F2FP.BF16.F32.PACK_AB R80, RZ, R80 ;  /* 0x00000050ff50723e */ /* 0x000fe200000010ff */
[----:B------:R-:W-:Y:S01]  /*6260*/  @P4 STG.E.U16 desc[UR36][R6.64+0xd0], R78 ;  /* 0x0000d04e06004986 */ /* 0x000fe2000c101524 */
[C---:B------:R-:W-:Y:S02]  /*6270*/  ISETP.GT.AND P4, PT, R0.reuse, RZ, P2 ;  /* 0x000000ff0000720c */ /* 0x040fe40001784270 */
[----:B------:R-:W-:Y:S01]  /*6280*/  F2FP.BF16.F32.PACK_AB R81, RZ, R81 ;  /* 0x00000051ff51723e */ /* 0x000fe200000010ff */
[----:B------:R-:W-:Y:S01]  /*6290*/  @P5 STG.E.U16 desc[UR36][R6.64+0xd2], R79 ;  /* 0x0000d24f06005986 */ /* 0x000fe2000c101524 */
[----:B------:R-:W-:-:S02]  /*62a0*/  ISETP.GT.AND P5, PT, R0, RZ, P3 ;  /* 0x000000ff0000720c */ /* 0x000fc40001fa4270 */
[C---:B------:R-:W-:Y:S02]  /*62b0*/  ISETP.GT.AND P1, PT, R3.reuse, 0x78, PT ;  /* 0x000000780300780c */ /* 0x040fe40003f24270 */
[----:B------:R-:W-:Y:S02]  /*62c0*/  ISETP.GT.AND P0, PT, R3, 0x79, PT ;  /* 0x000000790300780c */ /* 0x000fe40003f04270 */
[C---:B------:R-:W-:Y:S02]  /*62d0*/  ISETP.GT.AND P3, PT, R0.reuse, 0x8, P3 ;  /* 0x000000080000780c */ /* 0x040fe40001f64270 */
[C---:B------:R-:W-:Y:S02]  /*62e0*/  ISETP.GT.AND P2, PT, R0.reuse, 0x8, P2 ;  /* 0x000000080000780c */ /* 0x040fe40001744270 */
[----:B------:R-:W-:Y:S02]  /*62f0*/  F2FP.BF16.F32.PACK_AB R82, RZ, R82 ;  /* 0x00000052ff52723e */ /* 0x000fe400000010ff */
[----:B------:R-:W-:Y:S01]  /*6300*/  F2FP.BF16.F32.PACK_AB R83, RZ, R83 ;  /* 0x00000053ff53723e */ /* 0x000fe200000010ff */
[----:B------:R-:W-:Y:S01]  /*6310*/  @P5 STG.E.U16 desc[UR36][R4.64+0xe0], R80 ;  /* 0x0000e05004005986 */ /* 0x000fe2000c101524 */
[----:B------:R-:W-:-:S02]  /*6320*/  ISETP.GT.AND P5, PT, R0, RZ, P0 ;  /* 0x000000ff0000720c */ /* 0x000fc400007a4270 */
[C---:B------:R-:W-:Y:S01]  /*6330*/  ISETP.GT.AND P0, PT, R0.reuse, 0x8, P0 ;  /* 0x000000080000780c */ /* 0x040fe20000704270 */
[----:B------:R-:W-:Y:S01]  /*6340*/  @P4 STG.E.U16 desc[UR36][R4.64+0xe2], R81 ;  /* 0x0000e25104004986 */ /* 0x000fe2000c101524 */
[C---:B------:R-:W-:Y:S02]  /*6350*/  ISETP.GT.AND P4, PT, R0.reuse, RZ, P1 ;  /* 0x000000ff0000720c */ /* 0x040fe40000f84270 */
[----:B------:R-:W-:Y:S01]  /*6360*/  ISETP.GT.AND P1, PT, R0, 0x8, P1 ;  /* 0x000000080000780c */ /* 0x000fe20000f24270 */
[----:B------:R-:W-:Y:S01]  /*6370*/  @P3 STG.E.U16 desc[UR36][R6.64+0xe0], R82 ;  /* 0x0000e05206003986 */ /* 0x000fe2000c101524 */
[----:B------:R-:W-:Y:S02]  /*6380*/  F2FP.BF16.F32.PACK_AB R84, RZ, R84 ;  /* 0x00000054ff54723e */ /* 0x000fe400000010ff */
[----:B------:R-:W-:Y:S01]  /*6390*/  F2FP.BF16.F32.PACK_AB R85, RZ, R85 ;  /* 0x00000055ff55723e */ /* 0x000fe200000010ff */
[----:B------:R-:W-:Y:S01]  /*63a0*/  @P2 STG.E.U16 desc[UR36][R6.64+0xe2], R83 ;  /* 0x0000e25306002986 */ /* 0x000fe2000c101524 */
[----:B------:R-:W-:-:S02]  /*63b0*/  F2FP.BF16.F32.PACK_AB R86, RZ, R86 ;  /* 0x00000056ff56723e */ /* 0x000fc400000010ff */
[----:B------:R-:W-:-:S03]  /*63c0*/  F2FP.BF16.F32.PACK_AB R87, RZ, R87 ;  /* 0x00000057ff57723e */ /* 0x000fc600000010ff */
[----:B------:R-:W-:Y:S04]  /*63d0*/  @P4 STG.E.U16 desc[UR36][R4.64+0xf0], R84 ;  /* 0x0000f05404004986 */ /* 0x000fe8000c101524 */
[----:B------:R0:W-:Y:S02]  /*63e0*/  @P5 STG.E.U16 desc[UR36][R4.64+0xf2], R85 ;  /* 0x0000f25504005986 */ /* 0x0001e4000c101524 */
[----:B0-----:R-:W-:Y:S02]  /*63f0*/  @P1 IMAD.MOV.U32 R4, RZ, RZ, R6 ;  /* 0x000000ffff041224 */ /* 0x001fe400078e0006 */
[----:B------:R-:W-:-:S05]  /*6400*/  @P1 IMAD.MOV.U32 R5, RZ, RZ, R7 ;  /* 0x000000ffff051224 */ /* 0x000fca00078e0007 */
[----:B------:R0:W-:Y:S04]  /*6410*/  @P1 STG.E.U16 desc[UR36][R4.64+0xf0], R86 ;  /* 0x0000f05604001986 */ /* 0x0001e8000c101524 */
[----:B------:R0:W-:Y:S02]  /*6420*/  @P0 STG.E.U16 desc[UR36][R6.64+0xf2], R87 ;  /* 0x0000f25706000986 */ /* 0x0001e4000c101524 */
.L_x_163:
[----:B------:R-:W-:Y:S05]  /*6430*/  BSYNC B0 ;  /* 0x0000000000007941 */ /* 0x000fea0003800000 */
.L_x_37:
[----:B0-----:R-:W2:Y:S01]  /*6440*/  LDL.64 R4, [R1] ;  /* 0x0000000001047983 */ /* 0x001ea20000100a00 */
[----:B------:R-:W-:Y:S01]  /*6450*/  ULDC.64 UR4, c[0x0][0x650] ;  /* 0x0001940000047ab9 */ /* 0x000fe20000000a00 */
[----:B------:R-:W-:Y:S02]  /*6460*/  IMAD.U32 R0, RZ, RZ, UR44 ;  /* 0x0000002cff007e24 */ /* 0x000fe4000f8e00ff */
[----:B------:R-:W-:Y:S02]  /*6470*/  IMAD.MOV.U32 R22, RZ, RZ, -0x1 ;  /* 0xffffffffff167424 */ /* 0x000fe400078e00ff */
[----:B------:R0:W-:Y:S01]  /*6480*/  SYNCS.ARRIVE.TRANS64.A1T0 RZ, [R0+UR46], RZ ;  /* 0x000000ff00ff79a7 */ /* 0x0001e2000810002e */
[----:B-----5:R-:W-:Y:S02]  /*6490*/  IMAD.MOV.U32 R18, RZ, RZ, -0x1 ;  /* 0xffffffffff127424 */ /* 0x020fe400078e00ff */
[----:B------:R-:W-:Y:S01]  /*64a0*/  IMAD.MOV.U32 R19, RZ, RZ, -0x1 ;  /* 0xffffffffff137424 */ /* 0x000fe200078e00ff */
[----:B0-----:R-:W-:-:S02]  /*64b0*/  PRMT R0, RZ, 0x7610, R0 ;  /* 0x00007610ff007816 */ /* 0x001fc40000000000 */
[----:B--2---:R-:W-:-:S05]  /*64c0*/  LEA R16, P0, R4, R16, 0x1 ;  /* 0x0000001004107211 */ /* 0x004fca00078008ff */
[----:B------:R-:W-:Y:S01]  /*64d0*/  IMAD.X R17, R100, 0x1, R17, P0 ;  /* 0x0000000164117824 */ /* 0x000fe200000e0611 */
[----:B------:R-:W-:-:S04]  /*64e0*/  ISETP.GE.U32.AND P0, PT, R16, UR4, PT ;  /* 0x0000000410007c0c */ /* 0x000fc8000bf06070 */
[----:B------:R-:W-:-:S13]  /*64f0*/  ISETP.GE.U32.AND.EX P0, PT, R17, UR5, PT, P0 ;  /* 0x0000000511007c0c */ /* 0x000fda000bf06100 */
[----:B------:R-:W-:Y:S05]  /*6500*/  @P0 BRA `(.L_x_164) ;  /* 0x00000004004c0947 */ /* 0x000fea0003800000 */
[----:B-1----:R-:W0:Y:S01]  /*6510*/  LDC.64 R10, c[0x0][0x628] ;  /* 0x00018a00ff0a7b82 */ /* 0x002e220000000a00 */
[----:B------:R-:W1:Y:S01]  /*6520*/  S2R R12, SR_CTAID.X ;  /* 0x00000000000c7919 */ /* 0x000e620000002500 */
[----:B------:R-:W-:Y:S02]  /*6530*/  IMAD.MOV.U32 R8, RZ, RZ, R16 ;  /* 0x000000ffff087224 */ /* 0x000fe400078e0010 */
[----:B------:R-:W-:Y:S01]  /*6540*/  IMAD.MOV.U32 R9, RZ, RZ, R17 ;  /* 0x000000ffff097224 */ /* 0x000fe200078e0011 */
[----:B------:R-:W2:Y:S03]  /*6550*/  S2R R18, SR_CTAID.Y ;  /* 0x0000000000127919 */ /* 0x000ea60000002600 */
[----:B------:R-:W1:Y:S08]  /*6560*/  LDC R0, c[0x0][0x630] ;  /* 0x00018c00ff007b82 */ /* 0x000e700000000800 */
[----:B------:R-:W1:Y:S01]  /*6570*/  LDC.64 R14, c[0x0][0x620] ;  /* 0x00018800ff0e7b82 */ /* 0x000e620000000a00 */
[----:B0-----:R-:W-:-:S04]  /*6580*/  ISETP.NE.U32.AND P0, PT, R10, RZ, PT ;  /* 0x000000ff0a00720c */ /* 0x001fc80003f05070 */
[----:B------:R-:W-:-:S13]  /*6590*/  ISETP.NE.AND.EX P0, PT, R11, RZ, PT, P0 ;  /* 0x000000ff0b00720c */ /* 0x000fda0003f05300 */
[----:B-12---:R-:W-:Y:S05]  /*65a0*/  @!P0 BRA `(.L_x_165) ;  /* 0x0000000000288947 */ /* 0x006fea0003800000 */
[----:B------:R-:W0:Y:S02]  /*65b0*/  LDC R3, c[0x0][0x634] ;  /* 0x00018d00ff037b82 */ /* 0x000e240000000800 */
[----:B0-----:R-:W-:-:S05]  /*65c0*/  IADD3 R3, P0, R16, R3, RZ ;  /* 0x0000000310037210 */ /* 0x001fca0007f1e0ff */
[----:B------:R-:W-:-:S04]  /*65d0*/  IMAD.X R13, RZ, RZ, R17, P0 ;  /* 0x000000ffff0d7224 */ /* 0x000fc800000e0611 */
[----:B------:R-:W-:-:S04]  /*65e0*/  IMAD.WIDE.U32 R4, R13, R10, RZ ;  /* 0x0000000a0d047225 */ /* 0x000fc800078e00ff */
[----:B---34-:R-:W-:-:S04]  /*65f0*/  IMAD.WIDE.U32 R6, P0, R3, R11, R4 ;  /* 0x0000000b03067225 */ /* 0x018fc80007800004 */
[----:B------:R-:W-:-:S04]  /*6600*/  IMAD.WIDE.U32 R4, R3, R10, RZ ;  /* 0x0000000a03047225 */ /* 0x000fc800078e00ff */
[----:B------:R-:W-:Y:S01]  /*6610*/  IMAD.X R9, RZ, RZ, RZ, P0 ;  /* 0x000000ffff097224 */ /* 0x000fe200000e06ff */
[----:B------:R-:W-:Y:S01]  /*6620*/  IADD3 RZ, P0, R5, R6, RZ ;  /* 0x0000000605ff7210 */ /* 0x000fe20007f1e0ff */
[----:B------:R-:W-:-:S04]  /*6630*/  IMAD.MOV.U32 R8, RZ, RZ, R7 ;  /* 0x000000ffff087224 */ /* 0x000fc800078e0007 */
[----:B------:R-:W-:-:S08]  /*6640*/  IMAD.WIDE.U32.X R8, R13, R11, R8, P0 ;  /* 0x0000000b0d087225 */ /* 0x000fd000000e0408 */
.L_x_165:
[-CC-:B------:R-:W-:Y:S01]  /*6650*/  SHF.R.U64 R19, R8, R0.reuse, R9.reuse ;  /* 0x0000000008137219 */ /* 0x180fe20000001209 */
[----:B------:R-:W0:Y:S01]  /*6660*/  LDC.64 R24, c[0x0][0x640] ;  /* 0x00019000ff187b82 */ /* 0x000e220000000a00 */
[----:B------:R-:W-:Y:S01]  /*6670*/  SHF.R.U32.HI R0, RZ, R0, R9 ;  /* 0x00000000ff007219 */ /* 0x000fe20000011609 */
[----:B------:R-:W-:Y:S01]  /*6680*/  ULDC UR4, c[0x0][0x150] ;  /* 0x0000540000047ab9 */ /* 0x000fe20000000800 */
[----:B------:R-:W-:Y:S02]  /*6690*/  IADD3 R3, P0, RZ, -R19, RZ ;  /* 0x80000013ff037210 */ /* 0x000fe40007f1e0ff */
[----:B---34-:R-:W-:-:S03]  /*66a0*/  I2FP.F32.U32 R7, R12 ;  /* 0x0000000c00077245 */ /* 0x018fc60000201000 */
[----:B------:R-:W1:Y:S01]  /*66b0*/  LDC R6, c[0x0][0x618] ;  /* 0x00018600ff067b82 */ /* 0x000e620000000800 */
[----:B------:R-:W-:Y:S02]  /*66c0*/  IMAD.X R5, RZ, RZ, ~R0, P0 ;  /* 0x000000ffff057224 */ /* 0x000fe400000e0e00 */
[----:B------:R-:W-:Y:S01]  /*66d0*/  FMUL R7, R7, UR4 ;  /* 0x0000000407077c20 */ /* 0x000fe20008400000 */
[----:B------:R-:W-:Y:S01]  /*66e0*/  ULDC UR4, c[0x0][0x154] ;  /* 0x0000550000047ab9 */ /* 0x000fe20000000800 */
[-C--:B------:R-:W-:Y:S02]  /*66f0*/  IMAD R0, R5, R14.reuse, RZ ;  /* 0x0000000e05007224 */ /* 0x080fe400078e02ff */
[C---:B------:R-:W-:Y:S01]  /*6700*/  IMAD.WIDE.U32 R4, R3.reuse, R14, R16 ;  /* 0x0000000e03047225 */ /* 0x040fe200078e0010 */
[----:B------:R-:W2:Y:S01]  /*6710*/  LDC R8, c[0x0][0x608] ;  /* 0x00018200ff087b82 */ /* 0x000ea20000000800 */
[----:B------:R-:W3:Y:S02]  /*6720*/  F2I.U32.TRUNC.NTZ R7, R7 ;  /* 0x0000000700077305 */ /* 0x000ee4000020f000 */
[----:B------:R-:W-:Y:S01]  /*6730*/  IMAD R3, R3, R15, R0 ;  /* 0x0000000f03037224 */ /* 0x000fe200078e0200 */
[----:B------:R-:W-:-:S03]  /*6740*/  I2FP.F32.U32 R0, R18 ;  /* 0x0000001200007245 */ /* 0x000fc60000201000 */
[----:B------:R-:W-:Y:S01]  /*6750*/  IMAD.IADD R3, R5, 0x1, R3 ;  /* 0x0000000105037824 */ /* 0x000fe200078e0203 */
[----:B------:R-:W4:Y:S01]  /*6760*/  LDC R11, c[0x0][0x658] ;  /* 0x00019600ff0b7b82 */ /* 0x000f220000000800 */
[----:B0-----:R-:W-:-:S04]  /*6770*/  ISETP.NE.U32.AND P0, PT, R24, RZ, PT ;  /* 0x000000ff1800720c */ /* 0x001fc80003f05070 */
[----:B------:R-:W-:-:S03]  /*6780*/  ISETP.NE.AND.EX P0, PT, R25, RZ, PT, P0 ;  /* 0x000000ff1900720c */ /* 0x000fc60003f05300 */
[----:B------:R-:W0:Y:S01]  /*6790*/  LDC R9, c[0x0][0x144] ;  /* 0x00005100ff097b82 */ /* 0x000e220000000800 */
[-C--:B-1----:R-:W-:Y:S01]  /*67a0*/  SHF.R.U64 R10, R4, R6.reuse, R3 ;  /* 0x00000006040a7219 */ /* 0x082fe20000001203 */
[----:B---3--:R-:W-:Y:S01]  /*67b0*/  IMAD.MOV R7, RZ, RZ, -R7 ;  /* 0x000000ffff077224 */ /* 0x008fe200078e0a07 */
[----:B------:R-:W-:Y:S01]  /*67c0*/  SHF.R.U32.HI R3, RZ, R6, R3 ;  /* 0x00000006ff037219 */ /* 0x000fe20000011603 */
[----:B------:R-:W-:-:S04]  /*67d0*/  FMUL R6, R0, UR4 ;  /* 0x0000000400067c20 */ /* 0x000fc80008400000 */
[----:B------:R-:W1:Y:S01]  /*67e0*/  LDC R21, c[0x0][0x148] ;  /* 0x00005200ff157b82 */ /* 0x000e620000000800 */
[----:B------:R3:W0:Y:S01]  /*67f0*/  F2I.U32.TRUNC.NTZ R14, R6 ;  /* 0x00000006000e7305 */ /* 0x000622000020f000 */
[-CC-:B--2---:R-:W-:Y:S02]  /*6800*/  SHF.R.U64 R13, R10, R8.reuse, R3.reuse ;  /* 0x000000080a0d7219 */ /* 0x184fe40000001203 */
[----:B------:R-:W-:-:S04]  /*6810*/  SHF.R.U32.HI R0, RZ, R8, R3 ;  /* 0x00000008ff007219 */ /* 0x000fc80000011603 */
[----:B------:R-:W2:Y:S01]  /*6820*/  LDC R20, c[0x0][0x648] ;  /* 0x00019200ff147b82 */ /* 0x000ea20000000800 */
[-CC-:B----4-:R-:W-:Y:S02]  /*6830*/  SHF.R.U64 R15, R13, R11.reuse, R0.reuse ;  /* 0x0000000b0d0f7219 */ /* 0x190fe40000001200 */
[----:B------:R-:W-:-:S03]  /*6840*/  SHF.R.U32.HI R5, RZ, R11, R0 ;  /* 0x0000000bff057219 */ /* 0x000fc60000011600 */
[----:B------:R-:W-:Y:S02]  /*6850*/  IMAD.MOV.U32 R4, RZ, RZ, R15 ;  /* 0x000000ffff047224 */ /* 0x000fe400078e000f */
[----:B------:R-:W4:Y:S01]  /*6860*/  LDC R26, c[0x0][0x638] ;  /* 0x00018e00ff1a7b82 */ /* 0x000f220000000800 */
[----:B0-----:R-:W-:-:S07]  /*6870*/  IMAD R22, R9, R7, R12 ;  /* 0x0000000709167224 */ /* 0x001fce00078e020c */
[----:B------:R-:W0:Y:S08]  /*6880*/  LDC R27, c[0x0][0x610] ;  /* 0x00018400ff1b7b82 */ /* 0x000e300000000800 */
[----:B------:R-:W0:Y:S01]  /*6890*/  LDC R28, c[0x0][0x600] ;  /* 0x00018000ff1c7b82 */ /* 0x000e220000000800 */
[----:B-123--:R-:W-:Y:S05]  /*68a0*/  @!P0 BRA `(.L_x_166) ;  /* 0x0000000000288947 */ /* 0x00efea0003800000 */
[----:B------:R-:W1:Y:S02]  /*68b0*/  LDC R0, c[0x0][0x64c] ;  /* 0x00019300ff007b82 */ /* 0x000e640000000800 */
[----:B-1----:R-:W-:-:S05]  /*68c0*/  IADD3 R3, P0, R15, R0, RZ ;  /* 0x000000000f037210 */ /* 0x002fca0007f1e0ff */
        /* <DEDUP_REMOVED lines=8> */
.L_x_166:
[----:B------:R-:W-:Y:S01]  /*6950*/  ISETP.NE.AND P0, PT, R2, 0x1, PT ;  /* 0x000000010200780c */ /* 0x000fe20003f05270 */
[----:B------:R-:W-:Y:S01]  /*6960*/  IMAD.MOV R14, RZ, RZ, -R14 ;  /* 0x000000ffff0e7224 */ /* 0x000fe200078e0a0e */
[----:B------:R-:W-:Y:S02]  /*6970*/  SHF.R.U64 R0, R4, R20, R5 ;  /* 0x0000001404007219 */ /* 0x000fe40000001205 */
[----:B------:R-:W-:Y:S02]  /*6980*/  LOP3.LUT R3, R13, R102, RZ, 0xc0, !PT ;  /* 0x000000660d037212 */ /* 0x000fe400078ec0ff */
[----:B------:R-:W-:Y:S01]  /*6990*/  LOP3.LUT R5, R10, R101, RZ, 0xc0, !PT ;  /* 0x000000650a057212 */ /* 0x000fe200078ec0ff */
[----:B------:R-:W-:Y:S02]  /*69a0*/  IMAD.MOV R4, RZ, RZ, -R0 ;  /* 0x000000ffff047224 */ /* 0x000fe400078e0a00 */
[----:B------:R-:W-:Y:S02]  /*69b0*/  IMAD R3, R98, R0, R3 ;  /* 0x0000000062037224 */ /* 0x000fe400078e0203 */
[----:B----4-:R-:W-:-:S02]  /*69c0*/  IMAD R0, R4, R26, R15 ;  /* 0x0000001a04007224 */ /* 0x010fc400078e020f */
[----:B------:R-:W-:Y:S02]  /*69d0*/  @P0 IMAD R22, R21, R14, R18 ;  /* 0x0000000e15160224 */ /* 0x000fe400078e0212 */
[----:B------:R-:W-:Y:S02]  /*69e0*/  IMAD.MOV.U32 R4, RZ, RZ, 0x1 ;  /* 0x00000001ff047424 */ /* 0x000fe400078e00ff */
[----:B0-----:R-:W-:Y:S02]  /*69f0*/  IMAD R22, R3, R27, R22 ;  /* 0x0000001b03167224 */ /* 0x001fe400078e0216 */
[----:B------:R-:W-:Y:S01]  /*6a00*/  IMAD R3, R0, R28, R5 ;  /* 0x0000001c00037224 */ /* 0x000fe200078e0205 */
[----:B------:R-:W-:-:S04]  /*6a10*/  PRMT R0, R4, 0x7610, R0 ;  /* 0x0000761004007816 */ /* 0x000fc80000000000 */
[----:B------:R-:W-:Y:S02]  /*6a20*/  SEL R18, R3, R22, !P0 ;  /* 0x0000001603127207 */ /* 0x000fe40004000000 */
[----:B------:R-:W-:-:S07]  /*6a30*/  SEL R22, R22, R3, !P0 ;  /* 0x0000000316167207 */ /* 0x000fce0004000000 */
.L_x_164:
[----:B------:R-:W-:Y:S01]  /*6a40*/  LOP3.LUT P0, RZ, R0, 0xff, RZ, 0xc0, !PT ;  /* 0x000000ff00ff7812 */ /* 0x000fe2000780c0ff */
[----:B------:R-:W-:Y:S01]  /*6a50*/  UIMAD.WIDE.U32 UR4, UR38, 0x38e38e39, URZ ;  /* 0x38e38e39260478a5 */ /* 0x000fe2000f8e003f */
[----:B------:R-:W-:-:S03]  /*6a60*/  LOP3.LUT R105, R105, 0x1, RZ, 0x3c, !PT ;  /* 0x0000000169697812 */ /* 0x000fc600078e3cff */
[----:B------:R-:W-:-:S04]  /*6a70*/  USHF.R.U32.HI UR4, URZ, 0x1, UR5 ;  /* 0x000000013f047899 */ /* 0x000fc80008011605 */
[----:B------:R-:W-:-:S04]  /*6a80*/  UIMAD UR38, UR4, -0x9, UR38 ;  /* 0xfffffff7042678a4 */ /* 0x000fc8000f8e0226 */
[----:B------:R-:W-:Y:S08]  /*6a90*/  @P0 BRA `(.L_x_167) ;  /* 0xffffffac006c0947 */ /* 0x000ff0000383ffff */
[----:B------:R-:W-:Y:S05]  /*6aa0*/  EXIT ;  /* 0x000000000000794d */ /* 0x000fea0003800000 */
.L_x_18:
[----:B------:R-:W-:-:S08]  /*6ab0*/  ISETP.NE.AND P0, PT, R9, RZ, PT ;  /* 0x000000ff0900720c */ /* 0x000fd00003f05270 */
[----:B0-----:R-:W0:-:S00]  /*6ac0*/  USETMAXREG.DEALLOC.CTAPOOL 0x28 ;  /* 0x00000028000079c8 */ /* 0x001e0000080e0500 */
[----:B------:R-:W-:Y:S05]  /*6ad0*/  @P0 EXIT ;  /* 0x000000000000094d */ /* 0x000fea0003800000 */
[----:B0-----:R-:W-:Y:S01]  /*6ae0*/  LOP3.LUT P0, RZ, R3, 0xff, RZ, 0xc0, !PT ;  /* 0x000000ff03ff7812 */ /* 0x001fe2000780c0ff */
[----:B------:R-:W-:Y:S02]  /*6af0*/  IMAD.MOV.U32 R3, RZ, RZ, 0x1 ;  /* 0x00000001ff037424 */ /* 0x000fe400078e00ff */
[----:B------:R-:W-:-:S10]  /*6b00*/  IMAD.MOV.U32 R8, RZ, RZ, RZ ;  /* 0x000000ffff087224 */ /* 0x000fd400078e00ff */
[----:B------:R-:W-:Y:S05]  /*6b10*/  @!P0 BRA `(.L_x_168) ;  /* 0x0000000c00288947 */ /* 0x000fea0003800000 */
[----:B------:R-:W0:Y:S01]  /*6b20*/  S2R R10, SR_CgaCtaId ;  /* 0x00000000000a7919 */ /* 0x000e220000008800 */
[----:B------:R-:W-:Y:S01]  /*6b30*/  LOP3.LUT P0, RZ, R4, 0x1f, RZ, 0xc0, !PT ;  /* 0x0000001f04ff7812 */ /* 0x000fe2000780c0ff */
[----:B------:R-:W-:Y:S01]  /*6b40*/  ULDC UR5, c[0x0][0x658] ;  /* 0x0001960000057ab9 */ /* 0x000fe20000000800 */
[----:B------:R-:W-:Y:S01]  /*6b50*/  UMOV UR6, 0xffffffff ;  /* 0xffffffff00067882 */ /* 0x000fe20000000000 */
[----:B------:R-:W-:Y:S01]  /*6b60*/  BSSY B0, `(.L_x_168) ;  /* 0x00000c5000007945 */ /* 0x000fe20003800000 */
[----:B------:R-:W-:Y:S01]  /*6b70*/  USHF.L.U32 UR6, UR6, UR5, URZ ;  /* 0x0000000506067299 */ /* 0x000fe2000800063f */
[C---:B------:R-:W-:Y:S01]  /*6b80*/  ISETP.NE.AND P2, PT, R5.reuse, RZ, PT ;  /* 0x000000ff0500720c */ /* 0x040fe20003f45270 */
[----:B------:R-:W-:Y:S01]  /*6b90*/  IMAD.MOV.U32 R11, RZ, RZ, 0x1 ;  /* 0x00000001ff0b7424 */ /* 0x000fe200078e00ff */
[----:B------:R-:W-:Y:S01]  /*6ba0*/  ISETP.NE.OR P0, PT, R5, RZ, !P0 ;  /* 0x000000ff0500720c */ /* 0x000fe20004705670 */
[----:B------:R-:W-:Y:S01]  /*6bb0*/  IMAD.MOV.U32 R3, RZ, RZ, 0x1 ;  /* 0x00000001ff037424 */ /* 0x000fe200078e00ff */
[----:B------:R-:W-:Y:S01]  /*6bc0*/  LOP3.LUT R9, R23, 0x2, RZ, 0xfc, !PT ;  /* 0x0000000217097812 */ /* 0x000fe200078efcff */
[----:B------:R-:W-:Y:S01]  /*6bd0*/  IMAD.MOV.U32 R8, RZ, RZ, RZ ;  /* 0x000000ffff087224 */ /* 0x000fe200078e00ff */
[----:B------:R-:W-:Y:S01]  /*6be0*/  ULDC UR4, c[0x0][0x600] ;  /* 0x0001800000047ab9 */ /* 0x000fe20000000800 */
[----:B------:R-:W-:Y:S01]  /*6bf0*/  UMOV UR7, 0x1 ;  /* 0x0000000100077882 */ /* 0x000fe20000000000 */
[----:B------:R-:W-:-:S02]  /*6c00*/  UIADD3 UR19, UR40, 0x1, URZ ;  /* 0x0000000128137890 */ /* 0x000fc4000fffe03f */
[----:B------:R-:W-:Y:S02]  /*6c10*/  UIADD3 UR15, UR4, -0x1, URZ ;  /* 0xffffffff040f7890 */ /* 0x000fe4000fffe03f */
[----:B------:R-:W-:Y:S02]  /*6c20*/  USHF.L.U32 UR17, UR7, UR5, URZ ;  /* 0x0000000507117299 */ /* 0x000fe4000800063f */
[----:B------:R-:W-:Y:S01]  /*6c30*/  ULOP3.LUT UR16, URZ, UR6, URZ, 0x33, !UPT ;  /* 0x000000063f107292 */ /* 0x000fe2000f8e333f */
[----:B------:R-:W-:Y:S01]  /*6c40*/  ULDC.64 UR20, c[0x0][0x198] ;  /* 0x0000660000147ab9 */ /* 0x000fe20000000a00 */
[C---:B0-----:R-:W-:Y:S02]  /*6c50*/  IMAD.SHL.U32 R13, R10.reuse, 0x10, RZ ;  /* 0x000000100a0d7824 */ /* 0x041fe400078e00ff */
[----:B------:R-:W-:-:S03]  /*6c60*/  IMAD.SHL.U32 R10, R10, 0x400, RZ ;  /* 0x000004000a0a7824 */ /* 0x000fc600078e00ff */
[----:B------:R-:W-:-:S07]  /*6c70*/  LOP3.LUT R13, R13, 0x70, RZ, 0xc0, !PT ;  /* 0x000000700d0d7812 */ /* 0x000fce00078ec0ff */
.L_x_180:
[----:B------:R-:W-:-:S03]  /*6c80*/  UMOV UR4, 0xffffffff ;  /* 0xffffffff00047882 */ /* 0x000fc60000000000 */
[----:B------:R-:W-:Y:S05]  /*6c90*/  BRA.DIV UR4, `(.L_x_169) ;  /* 0x0000001204987947 */ /* 0x000fea000b800000 */
[----:B------:R-:W-:-:S13]  /*6ca0*/  ELECT P6, URZ, PT ;  /* 0x00000000003f782f */ /* 0x000fda00038c0000 */
.L_x_198:
[----:B------:R-:W0:Y:S01]  /*6cb0*/  LDC R4, c[0x0][0x28c] ;  /* 0x0000a300ff047b82 */ /* 0x000e220000000800 */
[----:B------:R-:W-:Y:S01]  /*6cc0*/  BSSY B1, `(.L_x_170) ;  /* 0x0000039000017945 */ /* 0x000fe20003800000 */
[----:B0-----:R-:W-:-:S13]  /*6cd0*/  ISETP.LT.OR P6, PT, R4, 0x1, !P6 ;  /* 0x000000010400780c */ /* 0x001fda00077c1670 */
[----:B------:R-:W-:Y:S05]  /*6ce0*/  @P6 BRA `(.L_x_171) ;  /* 0x0000000000d86947 */ /* 0x000fea0003800000 */
[----:B------:R-:W-:Y:S02]  /*6cf0*/  IMAD.SHL.U32 R22, R22, 0x40, RZ ;  /* 0x0000004016167824 */ /* 0x000fe400078e00ff */
[----:B------:R-:W-:Y:S02]  /*6d00*/  IMAD R18, R18, 0x80, R13 ;  /* 0x0000008012127824 */ /* 0x000fe400078e020d */
[----:B------:R-:W-:Y:S02]  /*6d10*/  IMAD.MOV.U32 R14, RZ, RZ, RZ ;  /* 0x000000ffff0e7224 */ /* 0x000fe400078e00ff */
[----:B------:R-:W-:Y:S02]  /*6d20*/  IMAD.U32 R20, RZ, RZ, UR19 ;  /* 0x00000013ff147e24 */ /* 0x000fe4000f8e00ff */
[----:B------:R-:W-:Y:S02]  /*6d30*/  IMAD.MOV.U32 R4, RZ, RZ, R3 ;  /* 0x000000ffff047224 */ /* 0x000fe400078e0003 */
[----:B------:R-:W-:-:S07]  /*6d40*/  IMAD.MOV.U32 R5, RZ, RZ, R8 ;  /* 0x000000ffff057224 */ /* 0x000fce00078e0008 */
.L_x_175:
[----:B------:R-:W0:Y:S01]  /*6d50*/  S2R R7, SR_CgaCtaId ;  /* 0x0000000000077919 */ /* 0x000e220000008800 */
[----:B------:R-:W-:-:S04]  /*6d60*/  MOV R6, 0x400 ;  /* 0x0000040000067802 */ /* 0x000fc80000000f00 */
[----:B0-----:R-:W-:Y:S02]  /*6d70*/  LEA R12, R7, R6, 0x18 ;  /* 0x00000006070c7211 */ /* 0x001fe400078ec0ff */
[----:B------:R-:W-:Y:S01]  /*6d80*/  SHF.L.U32 R6, R4, 0x1f, RZ ;  /* 0x0000001f04067819 */ /* 0x000fe200000006ff */
[----:B------:R-:W0:Y:S02]  /*6d90*/  @!P2 LDC R7, c[0x0][0x500] ;  /* 0x00014000ff07ab82 */ /* 0x000e240000000800 */
[----:B------:R-:W-:-:S04]  /*6da0*/  IMAD R15, R5, 0x8, R12 ;  /* 0x00000008050f7824 */ /* 0x000fc800078e020c */
[----:B------:R-:W1:Y:S02]  /*6db0*/  SYNCS.PHASECHK.TRANS64.TRYWAIT P1, [R15+URZ+0x48], R6 ;  /* 0x000048060f0075a7 */ /* 0x000e64000802017f */
[----:B-1----:R-:W-:Y:S05]  /*6dc0*/  @!P1 BRA `(.L_x_172) ;  /* 0x00000010006c9947 */ /* 0x002fea0003800000 */
.L_x_199:
[----:B-1----:R-:W-:Y:S01]  /*6dd0*/  PRMT R6, R9, 0x9910, RZ ;  /* 0x0000991009067816 */ /* 0x002fe200000000ff */
[----:B0-----:R0:W-:Y:S03]  /*6de0*/  @!P2 SYNCS.ARRIVE.TRANS64 RZ, [R15+URZ], R7 ;  /* 0x000000070fffa9a7 */ /* 0x0011e6000800003f */
[----:B------:R-:W-:-:S13]  /*6df0*/  ISETP.NE.AND P1, PT, R6, 0x2, PT ;  /* 0x000000020600780c */ /* 0x000fda0003f25270 */
[----:B0-----:R-:W-:Y:S05]  /*6e00*/  @P1 BRA `(.L_x_173) ;  /* 0x0000000000041947 */ /* 0x001fea0003800000 */
[----:B------:R-:W-:Y:S01]  /*6e10*/  BPT.TRAP 0x1 ;  /* 0x000000040000795c */ /* 0x000fe20000300000 */
.L_x_173:
[----:B------:R-:W-:Y:S05]  /*6e20*/  @P0 BRA `(.L_x_174) ;  /* 0x0000000000040947 */ /* 0x000fea0003800000 */
[----:B------:R-:W-:Y:S01]  /*6e30*/  BPT.TRAP 0x1 ;  /* 0x000000040000795c */ /* 0x000fe20000300000 */
.L_x_174:
[----:B------:R-:W-:Y:S01]  /*6e40*/  IMAD.SHL.U32 R7, R5, 0x2000, RZ ;  /* 0x0000200005077824 */ /* 0x000fe200078e00ff */
[----:B------:R-:W-:Y:S01]  /*6e50*/  R2UR UR9, R15 ;  /* 0x000000000f0972ca */ /* 0x000fe200000e0000 */
[----:B------:R-:W-:Y:S01]  /*6e60*/  VIADD R20, R20, 0xffffffff ;  /* 0xffffffff14147836 */ /* 0x000fe20000000000 */
[----:B------:R-:W-:Y:S01]  /*6e70*/  R2UR UR11, R22 ;  /* 0x00000000160b72ca */ /* 0x000fe200000e0000 */
[----:B------:R-:W-:Y:S01]  /*6e80*/  UIADD3 UR4, UP0, UR20, 0xf0, URZ ;  /* 0x000000f014047890 */ /* 0x000fe2000ff1e03f */
[----:B------:R-:W-:Y:S01]  /*6e90*/  LOP3.LUT R6, R7, 0x1c00, R10, 0xf8, !PT ;  /* 0x00001c0007067812 */ /* 0x000fe200078ef80a */
[----:B------:R-:W-:Y:S01]  /*6ea0*/  UIADD3 UR22, UP1, UR20, 0x1f0, URZ ;  /* 0x000001f014167890 */ /* 0x000fe2000ff3e03f */
[----:B------:R-:W-:Y:S01]  /*6eb0*/  IADD3 R7, R12, 0x180, R7 ;  /* 0x000001800c077810 */ /* 0x000fe20007ffe007 */
[----:B------:R-:W-:Y:S01]  /*6ec0*/  UIADD3.X UR5, URZ, UR21, URZ, UP0, !UPT ;  /* 0x000000153f057290 */ /* 0x000fe200087fe43f */
[----:B------:R-:W-:Y:S01]  /*6ed0*/  R2UR UR10, R14 ;  /* 0x000000000e0a72ca */ /* 0x000fe200000e0000 */
[----:B------:R-:W-:Y:S01]  /*6ee0*/  IMAD R6, R6, 0x2, R12 ;  /* 0x0000000206067824 */ /* 0x000fe200078e020c */
[----:B------:R-:W-:Y:S01]  /*6ef0*/  R2UR UR13, R7 ;  /* 0x00000000070d72ca */ /* 0x000fe200000e0000 */
[----:B------:R-:W-:Y:S01]  /*6f00*/  VIADD R5, R5, 0x1 ;  /* 0x0000000105057836 */ /* 0x000fe20000000000 */
[----:B------:R-:W-:Y:S01]  /*6f10*/  R2UR UR12, R19 ;  /* 0x00000000130c72ca */ /* 0x000fe200000e0000 */
[----:B------:R-:W-:Y:S01]  /*6f20*/  UIADD3.X UR23, URZ, UR21, URZ, UP1, !UPT ;  /* 0x000000153f177290 */ /* 0x000fe20008ffe43f */
[----:B------:R-:W-:Y:S01]  /*6f30*/  R2UR UR8, R6 ;  /* 0x00000000060872ca */ /* 0x000fe200000e0000 */
[----:B------:R-:W-:Y:S01]  /*6f40*/  UMOV UR6, 0x0 ;  /* 0x0000000000067882 */ /* 0x000fe20000000000 */
[----:B------:R-:W-:Y:S01]  /*6f50*/  R2UR UR18, R18 ;  /* 0x00000000121272ca */ /* 0x000fe200000e0000 */
[----:B------:R-:W-:Y:S01]  /*6f60*/  UMOV UR7, 0x10000000 ;  /* 0x1000000000077882 */ /* 0x000fe20000000000 */
[----:B------:R-:W-:Y:S01]  /*6f70*/  ISETP.GT.AND P3, PT, R20, 0x1, PT ;  /* 0x000000011400780c */ /* 0x000fe20003f64270 */
[----:B------:R-:W-:Y:S01]  /*6f80*/  UMOV UR24, 0xff0000 ;  /* 0x00ff000000187882 */ /* 0x000fe20000000000 */
[----:B------:R-:W-:Y:S01]  /*6f90*/  ISETP.NE.AND P1, PT, R5, 0x9, PT ;  /* 0x000000090500780c */ /* 0x000fe20003f25270 */
[----:B------:R-:W-:-:S03]  /*6fa0*/  VIADD R14, R14, 0x40 ;  /* 0x000000400e0e7836 */ /* 0x000fc60000000000 */
[----:B------:R-:W-:Y:S02]  /*6fb0*/  SEL R7, RZ, 0x1, P1 ;  /* 0x00000001ff077807 */ /* 0x000fe40000800000 */
[----:B------:R-:W-:Y:S01]  /*6fc0*/  SEL R5, R5, RZ, P1 ;  /* 0x000000ff05057207 */ /* 0x000fe20000800000 */
[----:B------:R-:W-:Y:S01]  /*6fd0*/  UIADD3 UR14, UR8, 0x12180, URZ ;  /* 0x00012180080e7890 */ /* 0x000fe2000fffe03f */
[----:B------:R-:W-:Y:S02]  /*6fe0*/  LOP3.LUT R4, R4, R7, RZ, 0x3c, !PT ;  /* 0x0000000704047212 */ /* 0x000fe400078e3cff */
[----:B------:R-:W-:Y:S02]  /*6ff0*/  UMOV UR8, UR13 ;  /* 0x0000000d00087c82 */ /* 0x000fe40008000000 */
[----:B------:R0:W-:Y:S02]  /*7000*/  UTMALDG.3D [UR8], [UR4], desc[UR6] ;  /* 0x00000608040075b4 */ /* 0x0001e40008011000 */
[----:B0-----:R-:W-:Y:S01]  /*7010*/  UMOV UR8, UR14 ;  /* 0x0000000e00087c82 */ /* 0x001fe20008000000 */
[----:B------:R-:W-:-:S02]  /*7020*/  UMOV UR11, UR18 ;  /* 0x00000012000b7c82 */ /* 0x000fc40008000000 */
[----:B------:R0:W-:Y:S02]  /*7030*/  UTMALDG.3D.MULTICAST [UR8], [UR22], UR24, desc[UR6] ;  /* 0x00000608160073b4 */ /* 0x0001e40008011818 */
[----:B0-----:R-:W-:Y:S05]  /*7040*/  @P3 BRA `(.L_x_175) ;  /* 0xfffffffc00403947 */ /* 0x001fea000383ffff */
.L_x_171:
[----:B------:R-:W-:Y:S05]  /*7050*/  BSYNC B1 ;  /* 0x0000000000017941 */ /* 0x000fea0003800000 */
.L_x_170:
[----:B------:R-:W2:Y:S01]  /*7060*/  LDL.64 R24, [R1] ;  /* 0x0000000001187983 */ /* 0x000ea20000100a00 */
[----:B------:R-:W-:Y:S01]  /*7070*/  LOP3.LUT P4, RZ, R11, 0xff, RZ, 0xc0, !PT ;  /* 0x000000ff0bff7812 */ /* 0x000fe2000788c0ff */
[----:B------:R-:W-:Y:S01]  /*7080*/  VIADD R7, R8, UR40 ;  /* 0x0000002808077c36 */ /* 0x000fe20008000000 */
[----:B------:R-:W-:Y:S01]  /*7090*/  ULDC.64 UR4, c[0x0][0x650] ;  /* 0x0001940000047ab9 */ /* 0x000fe20000000a00 */
[----:B------:R-:W-:Y:S01]  /*70a0*/  IMAD.U32 R8, RZ, RZ, UR40 ;  /* 0x00000028ff087e24 */ /* 0x000fe2000f8e00ff */
[----:B------:R-:W-:Y:S01]  /*70b0*/  UISETP.GE.U32.AND UP0, UPT, UR40, 0x9, UPT ;  /* 0x000000092800788c */ /* 0x000fe2000bf06070 */
[----:B------:R-:W-:Y:S01]  /*70c0*/  BSSY B1, `(.L_x_176) ;  /* 0x000006c000017945 */ /* 0x000fe20003800000 */
[----:B------:R-:W-:Y:S01]  /*70d0*/  ISETP.GT.U32.AND P1, PT, R7, 0x8, PT ;  /* 0x000000080700780c */ /* 0x000fe20003f24070 */
[----:B------:R-:W-:Y:S01]  /*70e0*/  IMAD.MOV.U32 R22, RZ, RZ, -0x1 ;  /* 0xffffffffff167424 */ /* 0x000fe200078e00ff */
[----:B------:R-:W-:Y:S01]  /*70f0*/  PRMT R11, RZ, 0x7610, R11 ;  /* 0x00007610ff0b7816 */ /* 0x000fe2000000000b */
[----:B------:R-:W-:Y:S01]  /*7100*/  IMAD.MOV.U32 R18, RZ, RZ, -0x1 ;  /* 0xffffffffff127424 */ /* 0x000fe200078e00ff */
[----:B------:R-:W-:Y:S01]  /*7110*/  ISETP.LT.U32.AND P1, PT, R8, 0x9, P1 ;  /* 0x000000090800780c */ /* 0x000fe20000f21070 */
[----:B------:R-:W-:Y:S01]  /*7120*/  IMAD.MOV.U32 R19, RZ, RZ, -0x1 ;  /* 0xffffffffff137424 */ /* 0x000fe200078e00ff */
[----:B------:R-:W-:Y:S01]  /*7130*/  PLOP3.LUT P3, PT, PT, PT, UP0, 0x80, 0x0 ;  /* 0x000000000000781c */ /* 0x000fe20003f6f008 */
[----:B------:R-:W0:Y:S01]  /*7140*/  @P4 S2R R5, SR_CgaCtaId ;  /* 0x0000000000054919 */ /* 0x000e220000008800 */
[----:B------:R-:W-:-:S04]  /*7150*/  @P4 MOV R4, 0x400 ;  /* 0x0000040000044802 */ /* 0x000fc80000000f00 */
[----:B0-----:R-:W-:Y:S01]  /*7160*/  @P4 LEA R6, R5, R4, 0x18 ;  /* 0x0000000405064211 */ /* 0x001fe200078ec0ff */
[----:B------:R-:W-:Y:S01]  /*7170*/  IMAD.WIDE.U32 R4, R7, 0x38e38e39, RZ ;  /* 0x38e38e3907047825 */ /* 0x000fe200078e00ff */
[----:B------:R-:W-:Y:S02]  /*7180*/  SEL R4, RZ, 0x1, !P1 ;  /* 0x00000001ff047807 */ /* 0x000fe40004800000 */
[----:B------:R0:W-:Y:S02]  /*7190*/  @P4 SYNCS.ARRIVE.TRANS64.A1T0 RZ, [R6+URZ+0xc8], RZ ;  /* 0x0000c8ff06ff49a7 */ /* 0x0001e4000810003f */
[----:B------:R-:W-:Y:S02]  /*71a0*/  LOP3.LUT R3, R3, R4, RZ, 0x3c, !PT ;  /* 0x0000000403037212 */ /* 0x000fe400078e3cff */
[----:B------:R-:W-:Y:S02]  /*71b0*/  PRMT R4, RZ, 0x7610, R4 ;  /* 0x00007610ff047816 */ /* 0x000fe40000000004 */
[----:B0-----:R-:W-:-:S04]  /*71c0*/  SHF.R.U32.HI R6, RZ, 0x1, R5 ;  /* 0x00000001ff067819 */ /* 0x001fc80000011605 */
[----:B------:R-:W-:Y:S01]  /*71d0*/  @P3 LOP3.LUT R3, R3, 0x1, R6, 0x78, !PT ;  /* 0x0000000103033812 */ /* 0x000fe200078e7806 */
[----:B------:R-:W-:Y:S01]  /*71e0*/  IMAD R8, R6, -0x9, R7 ;  /* 0xfffffff706087824 */ /* 0x000fe200078e0207 */
[----:B--2---:R-:W-:-:S04]  /*71f0*/  IADD3 R16, P4, R16, R24, RZ ;  /* 0x0000001810107210 */ /* 0x004fc80007f9e0ff */
[----:B------:R-:W-:Y:S01]  /*7200*/  ISETP.GE.U32.AND P1, PT, R16, UR4, PT ;  /* 0x0000000410007c0c */ /* 0x000fe2000bf26070 */
[----:B------:R-:W-:-:S05]  /*7210*/  IMAD.X R17, R17, 0x1, R0, P4 ;  /* 0x0000000111117824 */ /* 0x000fca00020e0600 */
[----:B------:R-:W-:-:S13]  /*7220*/  ISETP.GE.U32.AND.EX P1, PT, R17, UR5, PT, P1 ;  /* 0x0000000511007c0c */ /* 0x000fda000bf26110 */
[----:B------:R-:W-:Y:S05]  /*7230*/  @P1 BRA `(.L_x_177) ;  /* 0x0000000400501947 */ /* 0x000fea0003800000 */
[----:B------:R-:W0:Y:S01]  /*7240*/  S2R R12, SR_CTAID.X ;  /* 0x00000000000c7919 */ /* 0x000e220000002500 */
[----:B------:R-:W-:Y:S01]  /*7250*/  ULDC.64 UR4, c[0x0][0x628] ;  /* 0x00018a0000047ab9 */ /* 0x000fe20000000a00 */
[----:B------:R-:W-:Y:S01]  /*7260*/  ULDC UR7, c[0x0][0x630] ;  /* 0x00018c0000077ab9 */ /* 0x000fe20000000800 */
[----:B------:R-:W-:Y:S01]  /*7270*/  ISETP.NE.U32.AND P1, PT, RZ, UR4, PT ;  /* 0x00000004ff007c0c */ /* 0x000fe2000bf25070 */
[----:B------:R-:W1:Y:S01]  /*7280*/  S2R R14, SR_CTAID.Y ;  /* 0x00000000000e7919 */ /* 0x000e620000002600 */
[----:B------:R-:W-:Y:S01]  /*7290*/  ULDC UR8, c[0x0][0x150] ;  /* 0x0000540000087ab9 */ /* 0x000fe20000000800 */
[----:B------:R-:W-:Y:S01]  /*72a0*/  IMAD.MOV.U32 R4, RZ, RZ, R16 ;  /* 0x000000ffff047224 */ /* 0x000fe200078e0010 */
[----:B------:R-:W-:Y:S01]  /*72b0*/  ISETP.NE.AND.EX P1, PT, RZ, UR5, PT, P1 ;  /* 0x00000005ff007c0c */ /* 0x000fe2000bf25310 */
[----:B------:R-:W-:Y:S01]  /*72c0*/  IMAD.MOV.U32 R5, RZ, RZ, R17 ;  /* 0x000000ffff057224 */ /* 0x000fe200078e0011 */
[----:B0-----:R-:W-:-:S11]  /*72d0*/  I2FP.F32.U32 R18, R12 ;  /* 0x0000000c00127245 */ /* 0x001fd60000201000 */
[----:B------:R-:W-:Y:S05]  /*72e0*/  @!P1 BRA `(.L_x_178) ;  /* 0x0000000000289947 */ /* 0x000fea0003800000 */
[----:B------:R-:W-:Y:S02]  /*72f0*/  ULDC UR6, c[0x0][0x634] ;  /* 0x00018d0000067ab9 */ /* 0x000fe40000000800 */
[----:B------:R-:W-:-:S05]  /*7300*/  IADD3 R5, P1, R16, UR6, RZ ;  /* 0x0000000610057c10 */ /* 0x000fca000ff3e0ff */
[----:B------:R-:W-:-:S04]  /*7310*/  IMAD.X R15, RZ, RZ, R17, P1 ;  /* 0x000000ffff0f7224 */ /* 0x000fc800008e0611 */
[----:B------:R-:W-:-:S04]  /*7320*/  IMAD.WIDE.U32 R6, R15, UR4, RZ ;  /* 0x000000040f067c25 */ /* 0x000fc8000f8e00ff */
[----:B------:R-:W-:-:S04]  /*7330*/  IMAD.WIDE.U32 R6, P1, R5, UR5, R6 ;  /* 0x0000000505067c25 */ /* 0x000fc8000f820006 */
[----:B------:R-:W-:-:S04]  /*7340*/  IMAD.WIDE.U32 R4, R5, UR4, RZ ;  /* 0x0000000405047c25 */ /* 0x000fc8000f8e00ff */
[----:B------:R-:W-:Y:S01]  /*7350*/  IMAD.MOV.U32 R4, RZ, RZ, R7 ;  /* 0x000000ffff047224 */ /* 0x000fe200078e0007 */
[----:B------:R-:W-:Y:S01]  /*7360*/  IADD3 RZ, P3, R5, R6, RZ ;  /* 0x0000000605ff7210 */ /* 0x000fe20007f7e0ff */
[----:B------:R-:W-:-:S04]  /*7370*/  IMAD.X R5, RZ, RZ, RZ, P1 ;  /* 0x000000ffff057224 */ /* 0x000fc800008e06ff */
[----:B------:R-:W-:-:S08]  /*7380*/  IMAD.WIDE.U32.X R4, R15, UR5, R4, P3 ;  /* 0x000000050f047c25 */ /* 0x000fd000098e0404 */
.L_x_178:
[--C-:B------:R-:W-:Y:S01]  /*7390*/  SHF.R.U64 R19, R4, UR7, R5.reuse ;  /* 0x0000000704137c19 */ /* 0x100fe20008001205 */
[----:B------:R-:W-:Y:S01]  /*73a0*/  FMUL R18, R18, UR8 ;  /* 0x0000000812127c20 */ /* 0x000fe20008400000 */
[----:B------:R-:W0:Y:S01]  /*73b0*/  LDC R15, c[0x0][0x144] ;  /* 0x00005100ff0f7b82 */ /* 0x000e220000000800 */
[----:B------:R-:W-:Y:S01]  /*73c0*/  SHF.R.U32.HI R4, RZ, UR7, R5 ;  /* 0x00000007ff047c19 */ /* 0x000fe20008011605 */
[----:B------:R-:W-:Y:S01]  /*73d0*/  ULDC UR6, c[0x0][0x154] ;  /* 0x0000550000067ab9 */ /* 0x000fe20000000800 */
[----:B------:R-:W-:Y:S01]  /*73e0*/  IADD3 R5, P1, RZ, -R19, RZ ;  /* 0x80000013ff057210 */ /* 0x000fe20007f3e0ff */
[----:B------:R-:W-:Y:S01]  /*73f0*/  ULDC.64 UR4, c[0x0][0x620] ;  /* 0x0001880000047ab9 */ /* 0x000fe20000000a00 */
[----:B-1----:R-:W-:Y:S01]  /*7400*/  I2FP.F32.U32 R6, R14 ;  /* 0x0000000e00067245 */ /* 0x002fe20000201000 */
[----:B------:R-:W1:Y:S01]  /*7410*/  F2I.U32.TRUNC.NTZ R18, R18 ;  /* 0x0000001200127305 */ /* 0x000e62000020f000 */
[----:B------:R-:W-:Y:S01]  /*7420*/  ISETP.NE.AND P4, PT, R2, 0x1, PT ;  /* 0x000000010200780c */ /* 0x000fe20003f85270 */
[----:B------:R-:W-:Y:S01]  /*7430*/  IMAD.X R4, RZ, RZ, ~R4, P1 ;  /* 0x000000ffff047224 */ /* 0x000fe200008e0e04 */
[----:B------:R-:W2:Y:S01]  /*7440*/  LDC R21, c[0x0][0x148] ;  /* 0x00005200ff157b82 */ /* 0x000ea20000000800 */
[----:B------:R-:W-:Y:S01]  /*7450*/  FMUL R6, R6, UR6 ;  /* 0x0000000606067c20 */ /* 0x000fe20008400000 */
[----:B------:R-:W-:Y:S01]  /*7460*/  ULDC.64 UR6, c[0x0][0x640] ;  /* 0x0001900000067ab9 */ /* 0x000fe20000000a00 */
[----:B------:R-:W-:Y:S01]  /*7470*/  IMAD R4, R4, UR4, RZ ;  /* 0x0000000404047c24 */ /* 0x000fe2000f8e02ff */
[----:B------:R-:W-:-:S03]  /*7480*/  ISETP.NE.U32.AND P1, PT, RZ, UR6, PT ;  /* 0x00000006ff007c0c */ /* 0x000fc6000bf25070 */
[----:B------:R-:W3:Y:S01]  /*7490*/  F2I.U32.TRUNC.NTZ R6, R6 ;  /* 0x0000000600067305 */ /* 0x000ee2000020f000 */
[C---:B------:R-:W-:Y:S01]  /*74a0*/  IMAD R7, R5.reuse, UR5, R4 ;  /* 0x0000000505077c24 */ /* 0x040fe2000f8e0204 */
[----:B------:R-:W-:Y:S01]  /*74b0*/  ISETP.NE.AND.EX P1, PT, RZ, UR7, PT, P1 ;  /* 0x00000007ff007c0c */ /* 0x000fe2000bf25310 */
[----:B------:R-:W-:Y:S01]  /*74c0*/  IMAD.WIDE.U32 R4, R5, UR4, R16 ;  /* 0x0000000405047c25 */ /* 0x000fe2000f8e0010 */
[----:B------:R-:W-:-:S03]  /*74d0*/  ULDC UR4, c[0x0][0x618] ;  /* 0x0001860000047ab9 */ /* 0x000fc60000000800 */
[----:B-1----:R-:W-:Y:S02]  /*74e0*/  IMAD.MOV R18, RZ, RZ, -R18 ;  /* 0x000000ffff127224 */ /* 0x002fe400078e0a12 */
[----:B------:R-:W-:Y:S02]  /*74f0*/  IMAD.IADD R5, R5, 0x1, R7 ;  /* 0x0000000105057824 */ /* 0x000fe400078e0207 */
[----:B0-----:R-:W-:-:S03]  /*7500*/  IMAD R12, R15, R18, R12 ;  /* 0x000000120f0c7224 */ /* 0x001fc600078e020c */
[--C-:B------:R-:W-:Y:S01]  /*7510*/  SHF.R.U64 R15, R4, UR4, R5.reuse ;  /* 0x00000004040f7c19 */ /* 0x100fe20008001205 */
[----:B---3--:R-:W-:Y:S01]  /*7520*/  IMAD.MOV R7, RZ, RZ, -R6 ;  /* 0x000000ffff077224 */ /* 0x008fe200078e0a06 */
[----:B------:R-:W-:Y:S01]  /*7530*/  SHF.R.U32.HI R4, RZ, UR4, R5 ;  /* 0x00000004ff047c19 */ /* 0x000fe20008011605 */
[----:B------:R-:W-:Y:S02]  /*7540*/  ULDC UR4, c[0x0][0x608] ;  /* 0x0001820000047ab9 */ /* 0x000fe40000000800 */
[----:B--2---:R-:W-:Y:S01]  /*7550*/  @P4 IMAD R12, R21, R7, R14 ;  /* 0x00000007150c4224 */ /* 0x004fe200078e020e */
[--C-:B------:R-:W-:Y:S02]  /*7560*/  SHF.R.U64 R18, R15, UR4, R4.reuse ;  /* 0x000000040f127c19 */ /* 0x100fe40008001204 */
[----:B------:R-:W-:Y:S01]  /*7570*/  SHF.R.U32.HI R5, RZ, UR4, R4 ;  /* 0x00000004ff057c19 */ /* 0x000fe20008011604 */
[----:B------:R-:W-:-:S03]  /*7580*/  ULDC UR4, c[0x0][0x658] ;  /* 0x0001960000047ab9 */ /* 0x000fc60000000800 */
[--C-:B------:R-:W-:Y:S02]  /*7590*/  SHF.R.U64 R14, R18, UR4, R5.reuse ;  /* 0x00000004120e7c19 */ /* 0x100fe40008001205 */
[----:B------:R-:W-:-:S03]  /*75a0*/  SHF.R.U32.HI R21, RZ, UR4, R5 ;  /* 0x00000004ff157c19 */ /* 0x000fc60008011605 */
[----:B------:R-:W-:Y:S02]  /*75b0*/  IMAD.MOV.U32 R6, RZ, RZ, R14 ;  /* 0x000000ffff067224 */ /* 0x000fe400078e000e */
[----:B------:R-:W-:Y:S01]  /*75c0*/  IMAD.MOV.U32 R5, RZ, RZ, R21 ;  /* 0x000000ffff057224 */ /* 0x000fe200078e0015 */
[----:B------:R-:W-:Y:S06]  /*75d0*/  @!P1 BRA `(.L_x_179) ;  /* 0x00000000002c9947 */ /* 0x000fec0003800000 */
        /* <DEDUP_REMOVED lines=9> */
[----:B------:R-:W-:-:S04]  /*7670*/  IMAD.WIDE.U32.X R4, R21, UR7, R4, P3 ;  /* 0x0000000715047c25 */ /* 0x000fc800098e0404 */
[----:B------:R-:W-:-:S07]  /*7680*/  IMAD.MOV.U32 R6, RZ, RZ, R4 ;  /* 0x000000ffff067224 */ /* 0x000fce00078e0004 */
.L_x_179:
[----:B------:R-:W-:Y:S01]  /*7690*/  ULDC UR4, c[0x0][0x648] ;  /* 0x0001920000047ab9 */ /* 0x000fe20000000800 */
[----:B------:R-:W-:Y:S01]  /*76a0*/  LOP3.LUT R4, R18, UR16, RZ, 0xc0, !PT ;  /* 0x0000001012047c12 */ /* 0x000fe2000f8ec0ff */
[----:B------:R-:W-:Y:S01]  /*76b0*/  ULDC UR5, c[0x0][0x610] ;  /* 0x0001840000057ab9 */ /* 0x000fe20000000800 */
[----:B------:R-:W-:Y:S01]  /*76c0*/  SHF.R.U64 R5, R6, UR4, R5 ;  /* 0x0000000406057c19 */ /* 0x000fe20008001205 */
[----:B------:R-:W-:Y:S01]  /*76d0*/  ULDC UR4, c[0x0][0x638] ;  /* 0x00018e0000047ab9 */ /* 0x000fe20000000800 */
[----:B------:R-:W-:-:S03]  /*76e0*/  LOP3.LUT R15, R15, UR15, RZ, 0xc0, !PT ;  /* 0x0000000f0f0f7c12 */ /* 0x000fc6000f8ec0ff */
[----:B------:R-:W-:Y:S02]  /*76f0*/  IMAD.MOV R7, RZ, RZ, -R5 ;  /* 0x000000ffff077224 */ /* 0x000fe400078e0a05 */
[----:B------:R-:W-:Y:S02]  /*7700*/  IMAD R5, R5, UR17, R4 ;  /* 0x0000001105057c24 */ /* 0x000fe4000f8e0204 */
[----:B------:R-:W-:Y:S01]  /*7710*/  IMAD R14, R7, UR4, R14 ;  /* 0x00000004070e7c24 */ /* 0x000fe2000f8e020e */
[----:B------:R-:W-:Y:S01]  /*7720*/  ULDC UR4, c[0x0][0x600] ;  /* 0x0001800000047ab9 */ /* 0x000fe20000000800 */
[----:B------:R-:W-:Y:S02]  /*7730*/  IMAD R12, R5, UR5, R12 ;  /* 0x00000005050c7c24 */ /* 0x000fe4000f8e020c */
[----:B------:R-:W-:Y:S02]  /*7740*/  IMAD R5, R14, UR4, R15 ;  /* 0x000000040e057c24 */ /* 0x000fe4000f8e020f */
[----:B------:R-:W-:-:S03]  /*7750*/  IMAD.MOV.U32 R4, RZ, RZ, 0x1 ;  /* 0x00000001ff047424 */ /* 0x000fc600078e00ff */
[----:B------:R-:W-:Y:S02]  /*7760*/  SEL R18, R5, R12, !P4 ;  /* 0x0000000c05127207 */ /* 0x000fe40006000000 */
[----:B------:R-:W-:-:S07]  /*7770*/  SEL R22, R12, R5, !P4 ;  /* 0x000000050c167207 */ /* 0x000fce0006000000 */
.L_x_177:
[----:B------:R-:W-:Y:S05]  /*7780*/  BSYNC B1 ;  /* 0x0000000000017941 */ /* 0x000fea0003800000 */
.L_x_176:
[----:B------:R-:W-:-:S13]  /*7790*/  LOP3.LUT P1, RZ, R4, 0xff, RZ, 0xc0, !PT ;  /* 0x000000ff04ff7812 */ /* 0x000fda000782c0ff */
[----:B------:R-:W-:Y:S05]  /*77a0*/  @P1 BRA `(.L_x_180) ;  /* 0xfffffff400341947 */ /* 0x000fea000383ffff */
[----:B------:R-:W-:Y:S05]  /*77b0*/  BSYNC B0 ;  /* 0x0000000000007941 */ /* 0x000fea0003800000 */
.L_x_168:
[----:B------:R-:W-:-:S03]  /*77c0*/  UMOV UR4, 0xffffffff ;  /* 0xffffffff00047882 */ /* 0x000fc60000000000 */
[----:B------:R-:W-:Y:S05]  /*77d0*/  BRA.DIV UR4, `(.L_x_181) ;  /* 0x0000000604fc7947 */ /* 0x000fea000b800000 */
[----:B------:R-:W-:-:S13]  /*77e0*/  ELECT P6, URZ, PT ;  /* 0x00000000003f782f */ /* 0x000fda00038c0000 */
.L_x_202:
[----:B------:R-:W-:Y:S04]  /*77f0*/  BSSY B0, `(.L_x_182) ;  /* 0x0000058000007945 */ /* 0x000fe80003800000 */
[----:B------:R-:W-:Y:S05]  /*7800*/  @!P6 BRA `(.L_x_183) ;  /* 0x000000040058e947 */ /* 0x000fea0003800000 */
[----:B------:R-:W-:-:S04]  /*7810*/  LOP3.LUT R23, R23, 0x2, RZ, 0xfc, !PT ;  /* 0x0000000217177812 */ /* 0x000fc800078efcff */
[----:B------:R-:W-:-:S13]  /*7820*/  ISETP.NE.AND P0, PT, R23, 0x3, PT ;  /* 0x000000031700780c */ /* 0x000fda0003f05270 */
[----:B------:R-:W-:Y:S05]  /*7830*/  @!P0 BRA `(.L_x_184) ;  /* 0x0000000000048947 */ /* 0x000fea0003800000 */
[----:B------:R-:W-:Y:S01]  /*7840*/  BPT.TRAP 0x1 ;  /* 0x000000040000795c */ /* 0x000fe20000300000 */
.L_x_184:
[----:B------:R-:W0:Y:S01]  /*7850*/  S2R R5, SR_CgaCtaId ;  /* 0x0000000000057919 */ /* 0x000e220000008800 */
[----:B------:R-:W-:Y:S02]  /*7860*/  MOV R0, 0x400 ;  /* 0x0000040000007802 */ /* 0x000fe40000000f00 */
[----:B------:R-:W-:Y:S02]  /*7870*/  SHF.L.U32 R2, R3, 0x1f, RZ ;  /* 0x0000001f03027819 */ /* 0x000fe400000006ff */
[----:B0-----:R-:W-:-:S05]  /*7880*/  LEA R5, R5, R0, 0x18 ;  /* 0x0000000005057211 */ /* 0x001fca00078ec0ff */
[----:B------:R-:W-:-:S04]  /*7890*/  VIADD R5, R5, 0x48 ;  /* 0x0000004805057836 */ /* 0x000fc80000000000 */
[C---:B------:R-:W-:Y:S02]  /*78a0*/  IMAD R7, R8.reuse, 0x8, R5 ;  /* 0x0000000808077824 */ /* 0x040fe400078e0205 */
[----:B------:R-:W-:Y:S02]  /*78b0*/  VIADD R8, R8, 0x1 ;  /* 0x0000000108087836 */ /* 0x000fe40000000000 */
[----:B------:R-:W0:Y:S03]  /*78c0*/  SYNCS.PHASECHK.TRANS64.TRYWAIT P0, [R7+URZ], R2 ;  /* 0x00000002070075a7 */ /* 0x000e26000800017f */
[----:B------:R-:W-:-:S04]  /*78d0*/  ISETP.NE.AND P1, PT, R8, 0x9, PT ;  /* 0x000000090800780c */ /* 0x000fc80003f25270 */
[----:B------:R-:W-:Y:S02]  /*78e0*/  SEL R0, RZ, 0x1, P1 ;  /* 0x00000001ff007807 */ /* 0x000fe40000800000 */
[----:B------:R-:W-:Y:S02]  /*78f0*/  SEL R8, R8, RZ, P1 ;  /* 0x000000ff08087207 */ /* 0x000fe40000800000 */
[----:B------:R-:W-:-:S03]  /*7900*/  LOP3.LUT R9, R3, R0, RZ, 0x3c, !PT ;  /* 0x0000000003097212 */ /* 0x000fc600078e3cff */
[----:B------:R-:W-:Y:S01]  /*7910*/  IMAD R6, R8, 0x8, R5 ;  /* 0x0000000808067824 */ /* 0x000fe200078e0205 */
[----:B------:R-:W-:Y:S01]  /*7920*/  SHF.L.U32 R3, R9, 0x1f, RZ ;  /* 0x0000001f09037819 */ /* 0x000fe200000006ff */
[----:B0-----:R-:W-:Y:S06]  /*7930*/  @!P0 BRA `(.L_x_185) ;  /* 0x0000000400c48947 */ /* 0x001fec0003800000 */
.L_x_203:
[----:B------:R-:W1:Y:S01]  /*7940*/  SYNCS.PHASECHK.TRANS64.TRYWAIT P0, [R6+URZ], R3 ;  /* 0x00000003060075a7 */ /* 0x000e62000800017f */
[----:B------:R-:W-:-:S05]  /*7950*/  VIADD R0, R8, 0x1 ;  /* 0x0000000108007836 */ /* 0x000fca0000000000 */
[----:B------:R-:W-:-:S04]  /*7960*/  ISETP.NE.AND P1, PT, R0, 0x9, PT ;  /* 0x000000090000780c */ /* 0x000fc80003f25270 */
[----:B0-----:R-:W-:Y:S02]  /*7970*/  SEL R2, RZ, 0x1, P1 ;  /* 0x00000001ff027807 */ /* 0x001fe40000800000 */
[----:B------:R-:W-:Y:S02]  /*7980*/  SEL R0, R0, RZ, P1 ;  /* 0x000000ff00007207 */ /* 0x000fe40000800000 */
[----:B------:R-:W-:-:S03]  /*7990*/  LOP3.LUT R9, R9, R2, RZ, 0x3c, !PT ;  /* 0x0000000209097212 */ /* 0x000fc600078e3cff */
[----:B------:R-:W-:Y:S01]  /*79a0*/  IMAD R7, R0, 0x8, R5 ;  /* 0x0000000800077824 */ /* 0x000fe200078e0205 */
[----:B------:R-:W-:Y:S01]  /*79b0*/  SHF.L.U32 R4, R9, 0x1f, RZ ;  /* 0x0000001f09047819 */ /* 0x000fe200000006ff */
[----:B-1----:R-:W-:Y:S06]  /*79c0*/  @!P0 BRA `(.L_x_186) ;  /* 0x0000000400b48947 */ /* 0x002fec0003800000 */
.L_x_204:
[----:B------:R-:W1:Y:S01]  /*79d0*/  SYNCS.PHASECHK.TRANS64.TRYWAIT P0, [R7+URZ], R4 ;  /* 0x00000004070075a7 */ /* 0x000e62000800017f */
[----:B------:R-:W-:-:S05]  /*79e0*/  VIADD R0, R0, 0x1 ;  /* 0x0000000100007836 */ /* 0x000fca0000000000 */
[----:B------:R-:W-:-:S04]  /*79f0*/  ISETP.NE.AND P1, PT, R0, 0x9, PT ;  /* 0x000000090000780c */ /* 0x000fc80003f25270 */
[----:B------:R-:W-:Y:S02]  /*7a00*/  SEL R2, RZ, 0x1, P1 ;  /* 0x00000001ff027807 */ /* 0x000fe40000800000 */
[----:B------:R-:W-:Y:S02]  /*7a10*/  SEL R0, R0, RZ, P1 ;  /* 0x000000ff00007207 */ /* 0x000fe40000800000 */
[----:B------:R-:W-:-:S03]  /*7a20*/  LOP3.LUT R9, R9, R2, RZ, 0x3c, !PT ;  /* 0x0000000209097212 */ /* 0x000fc600078e3cff */
[----:B0-----:R-:W-:Y:S01]  /*7a30*/  IMAD R6, R0, 0x8, R5 ;  /* 0x0000000800067824 */ /* 0x001fe200078e0205 */
[----:B------:R-:W-:Y:S01]  /*7a40*/  SHF.L.U32 R3, R9, 0x1f, RZ ;  /* 0x0000001f09037819 */ /* 0x000fe200000006ff */
[----:B-1----:R-:W-:Y:S06]  /*7a50*/  @!P0 BRA `(.L_x_187) ;  /* 0x0000000400a48947 */ /* 0x002fec0003800000 */
.L_x_205:
        /* <DEDUP_REMOVED lines=9> */
.L_x_206:
        /* <DEDUP_REMOVED lines=9> */
.L_x_207:
        /* <DEDUP_REMOVED lines=9> */
.L_x_208:
        /* <DEDUP_REMOVED lines=9> */
.L_x_209:
[----:B------:R-:W1:Y:S01]  /*7ca0*/  SYNCS.PHASECHK.TRANS64.TRYWAIT P0, [R6+URZ], R3 ;  /* 0x00000003060075a7 */ /* 0x000e62000800017f */
[----:B------:R-:W-:-:S05]  /*7cb0*/  VIADD R0, R0, 0x1 ;  /* 0x0000000100007836 */ /* 0x000fca0000000000 */
[----:B------:R-:W-:-:S04]  /*7cc0*/  ISETP.NE.AND P1, PT, R0, 0x9, PT ;  /* 0x000000090000780c */ /* 0x000fc80003f25270 */
[----:B------:R-:W-:Y:S02]  /*7cd0*/  SEL R2, RZ, 0x1, P1 ;  /* 0x00000001ff027807 */ /* 0x000fe40000800000 */
[----:B------:R-:W-:Y:S02]  /*7ce0*/  SEL R0, R0, RZ, P1 ;  /* 0x000000ff00007207 */ /* 0x000fe40000800000 */
[----:B------:R-:W-:Y:S01]  /*7cf0*/  LOP3.LUT R2, R9, R2, RZ, 0x3c, !PT ;  /* 0x0000000209027212 */ /* 0x000fe200078e3cff */
[----:B-1----:R-:W-:Y:S06]  /*7d00*/  @!P0 BRA `(.L_x_192) ;  /* 0x00000004005c8947 */ /* 0x002fec0003800000 */
.L_x_210:
[----:B------:R-:W-:Y:S01]  /*7d10*/  IMAD R5, R0, 0x8, R5 ;  /* 0x0000000800057824 */ /* 0x000fe200078e0205 */
[----:B------:R-:W-:-:S07]  /*7d20*/  SHF.L.U32 R0, R2, 0x1f, RZ ;  /* 0x0000001f02007819 */ /* 0x000fce00000006ff */
.L_x_193:
[----:B--2---:R2:W3:Y:S02]  /*7d30*/  SYNCS.PHASECHK.TRANS64.TRYWAIT P0, [R5+URZ], R0 ;  /* 0x00000000050075a7 */ /* 0x0044e4000800017f */
[----:B---3--:R-:W-:Y:S05]  /*7d40*/  @!P0 NANOSLEEP.SYNCS 0x989680 ;  /* 0x009896800000895d */ /* 0x008fea0003900000 */
[----:B------:R-:W3:Y:S02]  /*7d50*/  @!P0 SYNCS.PHASECHK.TRANS64 P0, [R5+URZ], R0 ;  /* 0x00000000050085a7 */ /* 0x000ee4000800007f */
[----:B---3--:R-:W-:Y:S05]  /*7d60*/  @!P0 BRA `(.L_x_193) ;  /* 0xfffffffc00f08947 */ /* 0x008fea000383ffff */
.L_x_183:
[----:B------:R-:W-:Y:S05]  /*7d70*/  BSYNC B0 ;  /* 0x0000000000007941 */ /* 0x000fea0003800000 */
.L_x_182:
[----:B------:R-:W-:Y:S05]  /*7d80*/  EXIT ;  /* 0x000000000000794d */ /* 0x000fea0003800000 */
.L_x_20:
[----:B0-----:R-:W-:-:S04]  /*7d90*/  IMAD.U32 R3, RZ, RZ, UR43 ;  /* 0x0000002bff037e24 */ /* 0x001fc8000f8e00ff */
[----:B------:R0:W1:Y:S03]  /*7da0*/  SYNCS.PHASECHK.TRANS64.TRYWAIT P0, [R3+URZ+-0x8], R0 ;  /* 0xfffff800030075a7 */ /* 0x000066000800017f */
[----:B-1----:R-:W-:Y:S05]  /*7db0*/  @!P0 NANOSLEEP.SYNCS 0x989680 ;  /* 0x009896800000895d */ /* 0x002fea0003900000 */
[----:B------:R-:W1:Y:S02]  /*7dc0*/  @!P0 SYNCS.PHASECHK.TRANS64 P0, [R3+URZ+-0x8], R0 ;  /* 0xfffff800030085a7 */ /* 0x000e64000800007f */
[----:B-1----:R-:W-:Y:S05]  /*7dd0*/  @!P0 BRA `(.L_x_20) ;  /* 0xfffffffc00ec8947 */ /* 0x002fea000383ffff */
[----:B------:R-:W-:Y:S05]  /*7de0*/  BRA `(.L_x_194) ;  /* 0xffffff9800a47947 */ /* 0x000fea000383ffff */
.L_x_25:
[----:B-1----:R1:W2:Y:S02]  /*7df0*/  SYNCS.PHASECHK.TRANS64.TRYWAIT P1, [R3+URZ], R0 ;  /* 0x00000000030075a7 */ /* 0x0022a4000802017f */
[----:B--2---:R-:W-:Y:S05]  /*7e00*/  @!P1 NANOSLEEP.SYNCS 0x989680 ;  /* 0x009896800000995d */ /* 0x004fea0003900000 */
[----:B------:R-:W2:Y:S02]  /*7e10*/  @!P1 SYNCS.PHASECHK.TRANS64 P1, [R3+URZ], R0 ;  /* 0x00000000030095a7 */ /* 0x000ea4000802007f */
[----:B--2---:R-:W-:Y:S05]  /*7e20*/  @!P1 BRA `(.L_x_25) ;  /* 0xfffffffc00f09947 */ /* 0x004fea000383ffff */
[----:B------:R-:W-:Y:S05]  /*7e30*/  BRA `(.L_x_24) ;  /* 0xffffff9c00187947 */ /* 0x000fea000383ffff */
.L_x_30:
[----:B-1----:R-:W-:-:S04]  /*7e40*/  IMAD.U32 R5, RZ, RZ, UR4 ;  /* 0x00000004ff057e24 */ /* 0x002fc8000f8e00ff */
[----:B------:R1:W2:Y:S03]  /*7e50*/  SYNCS.PHASECHK.TRANS64.TRYWAIT P1, [R5+URZ], R4 ;  /* 0x00000004050075a7 */ /* 0x0002a6000802017f */
[----:B--2---:R-:W-:Y:S05]  /*7e60*/  @!P1 NANOSLEEP.SYNCS 0x989680 ;  /* 0x009896800000995d */ /* 0x004fea0003900000 */
[----:B------:R-:W2:Y:S02]  /*7e70*/  @!P1 SYNCS.PHASECHK.TRANS64 P1, [R5+URZ], R4 ;  /* 0x00000004050095a7 */ /* 0x000ea4000802007f */
[----:B--2---:R-:W-:Y:S05]  /*7e80*/  @!P1 BRA `(.L_x_30) ;  /* 0xfffffffc00ec9947 */ /* 0x004fea000383ffff */
[----:B------:R-:W-:Y:S05]  /*7e90*/  BRA `(.L_x_29) ;  /* 0xffffff9c00e87947 */ /* 0x000fea000383ffff */
.L_x_36:
[----:B0-----:R-:W-:-:S04]  /*7ea0*/  IMAD.U32 R3, RZ, RZ, UR43 ;  /* 0x0000002bff037e24 */ /* 0x001fc8000f8e00ff */
[----:B------:R0:W1:Y:S03]  /*7eb0*/  SYNCS.PHASECHK.TRANS64.TRYWAIT P0, [R3+URZ+0x8], R0 ;  /* 0x00000800030075a7 */ /* 0x000066000800017f */
[----:B-1----:R-:W-:Y:S05]  /*7ec0*/  @!P0 NANOSLEEP.SYNCS 0x989680 ;  /* 0x009896800000895d */ /* 0x002fea0003900000 */
[----:B------:R-:W1:Y:S02]  /*7ed0*/  @!P0 SYNCS.PHASECHK.TRANS64 P0, [R3+URZ+0x8], R0 ;  /* 0x00000800030085a7 */ /* 0x000e64000800007f */
[----:B-1----:R-:W-:Y:S05]  /*7ee0*/  @!P0 BRA `(.L_x_36) ;  /* 0xfffffffc00ec8947 */ /* 0x002fea000383ffff */
[----:B------:R-:W-:Y:S05]  /*7ef0*/  BRA `(.L_x_195) ;  /* 0xffffffa400287947 */ /* 0x000fea000383ffff */
.L_x_169:
[----:B------:R-:W-:Y:S01]  /*7f00*/  BSSY B1, `(.L_x_196) ;  /* 0x0000006000017945 */ /* 0x000fe20003800000 */
[----:B------:R-:W-:-:S07]  /*7f10*/  IMAD.MOV.U32 R15, RZ, RZ, -0x1 ;  /* 0xffffffffff0f7424 */ /* 0x000fce00078e00ff */
[----:B-----5:R-:W-:Y:S05]  /*7f20*/  WARPSYNC.COLLECTIVE R15, `(.L_x_197) ;  /* 0x000000000f0c7348 */ /* 0x020fea0003c00000 */
[----:B------:R-:W-:Y:S02]  /*7f30*/  ELECT P6, UR62, PT ;  /* 0x00000000003e782f */ /* 0x000fe400038c0000 */
[----:B------:R-:W-:Y:S01]  /*7f40*/  MOV R14, UR62 ;  /* 0x0000003e000e7c02 */ /* 0x000fe20008000f00 */
[----:B-----5:R-:W-:Y:S10]  /*7f50*/  ENDCOLLECTIVE ;  /* 0x000000000000791b */ /* 0x020ff40003800000 */
.L_x_197:
[----:B------:R-:W-:Y:S05]  /*7f60*/  BSYNC B1 ;  /* 0x0000000000017941 */ /* 0x000fea0003800000 */
.L_x_196:
[----:B------:R-:W-:Y:S05]  /*7f70*/  BRA `(.L_x_198) ;  /* 0xffffffec004c7947 */ /* 0x000fea000383ffff */
.L_x_172:
[----:B-1----:R1:W2:Y:S02]  /*7f80*/  SYNCS.PHASECHK.TRANS64.TRYWAIT P1, [R15+URZ+0x48], R6 ;  /* 0x000048060f0075a7 */ /* 0x0022a4000802017f */
[----:B--2---:R-:W-:Y:S05]  /*7f90*/  @!P1 NANOSLEEP.SYNCS 0x989680 ;  /* 0x009896800000995d */ /* 0x004fea0003900000 */
[----:B------:R-:W2:Y:S02]  /*7fa0*/  @!P1 SYNCS.PHASECHK.TRANS64 P1, [R15+URZ+0x48], R6 ;  /* 0x000048060f0095a7 */ /* 0x000ea4000802007f */
[----:B--2---:R-:W-:Y:S05]  /*7fb0*/  @!P1 BRA `(.L_x_172) ;  /* 0xfffffffc00f09947 */ /* 0x004fea000383ffff */
[----:B------:R-:W-:Y:S05]  /*7fc0*/  BRA `(.L_x_199) ;  /* 0xffffffec00807947 */ /* 0x000fea000383ffff */
.L_x_181:
[----:B------:R-:W-:Y:S01]  /*7fd0*/  BSSY B0, `(.L_x_200) ;  /* 0x0000006000007945 */ /* 0x000fe20003800000 */
[----:B------:R-:W-:-:S07]  /*7fe0*/  IMAD.MOV.U32 R15, RZ, RZ, -0x1 ;  /* 0xffffffffff0f7424 */ /* 0x000fce00078e00ff */
[----:B-----5:R-:W-:Y:S05]  /*7ff0*/  WARPSYNC.COLLECTIVE R15, `(.L_x_201) ;  /* 0x000000000f0c7348 */ /* 0x020fea0003c00000 */
[----:B------:R-:W-:Y:S02]  /*8000*/  ELECT P6, UR62, PT ;  /* 0x00000000003e782f */ /* 0x000fe400038c0000 */
[----:B------:R-:W-:Y:S01]  /*8010*/  MOV R14, UR62 ;  /* 0x0000003e000e7c02 */ /* 0x000fe20008000f00 */
[----:B-----5:R-:W-:Y:S10]  /*8020*/  ENDCOLLECTIVE ;  /* 0x000000000000791b */ /* 0x020ff40003800000 */
.L_x_201:
[----:B------:R-:W-:Y:S05]  /*8030*/  BSYNC B0 ;  /* 0x0000000000007941 */ /* 0x000fea0003800000 */
.L_x_200:
[----:B------:R-:W-:Y:S05]  /*8040*/  BRA `(.L_x_202) ;  /* 0xfffffff400e87947 */ /* 0x000fea000383ffff */
.L_x_185:
[----:B0-----:R0:W1:Y:S02]  /*8050*/  SYNCS.PHASECHK.TRANS64.TRYWAIT P0, [R7+URZ], R2 ;  /* 0x00000002070075a7 */ /* 0x001064000800017f */
[----:B-1----:R-:W-:Y:S05]  /*8060*/  @!P0 NANOSLEEP.SYNCS 0x989680 ;  /* 0x009896800000895d */ /* 0x002fea0003900000 */
[----:B------:R-:W1:Y:S02]  /*8070*/  @!P0 SYNCS.PHASECHK.TRANS64 P0, [R7+URZ], R2 ;  /* 0x00000002070085a7 */ /* 0x000e64000800007f */
[----:B-1----:R-:W-:Y:S05]  /*8080*/  @!P0 BRA `(.L_x_185) ;  /* 0xfffffffc00f08947 */ /* 0x002fea000383ffff */
[----:B------:R-:W-:Y:S05]  /*8090*/  BRA `(.L_x_203) ;  /* 0xfffffff800287947 */ /* 0x000fea000383ffff */
.L_x_186:
[----:B0-----:R0:W1:Y:S02]  /*80a0*/  SYNCS.PHASECHK.TRANS64.TRYWAIT P0, [R6+URZ], R3 ;  /* 0x00000003060075a7 */ /* 0x001064000800017f */
[----:B-1----:R-:W-:Y:S05]  /*80b0*/  @!P0 NANOSLEEP.SYNCS 0x989680 ;  /* 0x009896800000895d */ /* 0x002fea0003900000 */
[----:B------:R-:W1:Y:S02]  /*80c0*/  @!P0 SYNCS.PHASECHK.TRANS64 P0, [R6+URZ], R3 ;  /* 0x00000003060085a7 */ /* 0x000e64000800007f */
[----:B-1----:R-:W-:Y:S05]  /*80d0*/  @!P0 BRA `(.L_x_186) ;  /* 0xfffffffc00f08947 */ /* 0x002fea000383ffff */
[----:B------:R-:W-:Y:S05]  /*80e0*/  BRA `(.L_x_204) ;  /* 0xfffffff800387947 */ /* 0x000fea000383ffff */
.L_x_187:
[----:B0-----:R0:W1:Y:S02]  /*80f0*/  SYNCS.PHASECHK.TRANS64.TRYWAIT P0, [R7+URZ], R4 ;  /* 0x00000004070075a7 */ /* 0x001064000800017f */
[----:B-1----:R-:W-:Y:S05]  /*8100*/  @!P0 NANOSLEEP.SYNCS 0x989680 ;  /* 0x009896800000895d */ /* 0x002fea0003900000 */
[----:B------:R-:W1:Y:S02]  /*8110*/  @!P0 SYNCS.PHASECHK.TRANS64 P0, [R7+URZ], R4 ;  /* 0x00000004070085a7 */ /* 0x000e64000800007f */
[----:B-1----:R-:W-:Y:S05]  /*8120*/  @!P0 BRA `(.L_x_187) ;  /* 0xfffffffc00f08947 */ /* 0x002fea000383ffff */
[----:B------:R-:W-:Y:S05]  /*8130*/  BRA `(.L_x_205) ;  /* 0xfffffff800487947 */ /* 0x000fea000383ffff */
.L_x_188:
[----:B0-----:R0:W1:Y:S02]  /*8140*/  SYNCS.PHASECHK.TRANS64.TRYWAIT P0, [R6+URZ], R3 ;  /* 0x00000003060075a7 */ /* 0x001064000800017f */
[----:B-1----:R-:W-:Y:S05]  /*8150*/  @!P0 NANOSLEEP.SYNCS 0x989680 ;  /* 0x009896800000895d */ /* 0x002fea0003900000 */
[----:B------:R-:W1:Y:S02]  /*8160*/  @!P0 SYNCS.PHASECHK.TRANS64 P0, [R6+URZ], R3 ;  /* 0x00000003060085a7 */ /* 0x000e64000800007f */
[----:B-1----:R-:W-:Y:S05]  /*8170*/  @!P0 BRA `(.L_x_188) ;  /* 0xfffffffc00f08947 */ /* 0x002fea000383ffff */
[----:B------:R-:W-:Y:S05]  /*8180*/  BRA `(.L_x_206) ;  /* 0xfffffff800587947 */ /* 0x000fea000383ffff */
.L_x_189:
[----:B0-----:R0:W1:Y:S02]  /*8190*/  SYNCS.PHASECHK.TRANS64.TRYWAIT P0, [R7+URZ], R4 ;  /* 0x00000004070075a7 */ /* 0x001064000800017f */
[----:B-1----:R-:W-:Y:S05]  /*81a0*/  @!P0 NANOSLEEP.SYNCS 0x989680 ;  /* 0x009896800000895d */ /* 0x002fea0003900000 */
[----:B------:R-:W1:Y:S02]  /*81b0*/  @!P0 SYNCS.PHASECHK.TRANS64 P0, [R7+URZ], R4 ;  /* 0x00000004070085a7 */ /* 0x000e64000800007f */
[----:B-1----:R-:W-:Y:S05]  /*81c0*/  @!P0 BRA `(.L_x_189) ;  /* 0xfffffffc00f08947 */ /* 0x002fea000383ffff */
[----:B------:R-:W-:Y:S05]  /*81d0*/  BRA `(.L_x_207) ;  /* 0xfffffff800687947 */ /* 0x000fea000383ffff */
.L_x_190:
[----:B0-----:R0:W1:Y:S02]  /*81e0*/  SYNCS.PHASECHK.TRANS64.TRYWAIT P0, [R6+URZ], R3 ;  /* 0x00000003060075a7 */ /* 0x001064000800017f */
[----:B-1----:R-:W-:Y:S05]  /*81f0*/  @!P0 NANOSLEEP.SYNCS 0x989680 ;  /* 0x009896800000895d */ /* 0x002fea0003900000 */
[----:B------:R-:W1:Y:S02]  /*8200*/  @!P0 SYNCS.PHASECHK.TRANS64 P0, [R6+URZ], R3 ;  /* 0x00000003060085a7 */ /* 0x000e64000800007f */
[----:B-1----:R-:W-:Y:S05]  /*8210*/  @!P0 BRA `(.L_x_190) ;  /* 0xfffffffc00f08947 */ /* 0x002fea000383ffff */
[----:B------:R-:W-:Y:S05]  /*8220*/  BRA `(.L_x_208) ;  /* 0xfffffff800787947 */ /* 0x000fea000383ffff */
.L_x_191:
[----:B0-----:R0:W1:Y:S02]  /*8230*/  SYNCS.PHASECHK.TRANS64.TRYWAIT P0, [R7+URZ], R4 ;  /* 0x00000004070075a7 */ /* 0x001064000800017f */
[----:B-1----:R-:W-:Y:S05]  /*8240*/  @!P0 NANOSLEEP.SYNCS 0x989680 ;  /* 0x009896800000895d */ /* 0x002fea0003900000 */
[----:B------:R-:W1:Y:S02]  /*8250*/  @!P0 SYNCS.PHASECHK.TRANS64 P0, [R7+URZ], R4 ;  /* 0x00000004070085a7 */ /* 0x000e64000800007f */
[----:B-1----:R-:W-:Y:S05]  /*8260*/  @!P0 BRA `(.L_x_191) ;  /* 0xfffffffc00f08947 */ /* 0x002fea000383ffff */
[----:B------:R-:W-:Y:S05]  /*8270*/  BRA `(.L_x_209) ;  /* 0xfffffff800887947 */ /* 0x000fea000383ffff */
.L_x_192:
[----:B-1----:R1:W2:Y:S02]  /*8280*/  SYNCS.PHASECHK.TRANS64.TRYWAIT P0, [R6+URZ], R3 ;  /* 0x00000003060075a7 */ /* 0x0022a4000800017f */
[----:B--2---:R-:W-:Y:S05]  /*8290*/  @!P0 NANOSLEEP.SYNCS 0x989680 ;  /* 0x009896800000895d */ /* 0x004fea0003900000 */
[----:B------:R-:W2:Y:S02]  /*82a0*/  @!P0 SYNCS.PHASECHK.TRANS64 P0, [R6+URZ], R3 ;  /* 0x00000003060085a7 */ /* 0x000ea4000800007f */
[----:B--2---:R-:W-:Y:S05]  /*82b0*/  @!P0 BRA `(.L_x_192) ;  /* 0xfffffffc00f08947 */ /* 0x004fea000383ffff */
[----:B------:R-:W-:Y:S05]  /*82c0*/  BRA `(.L_x_210) ;  /* 0xfffffff800907947 */ /* 0x000fea000383ffff */
.L_x_211:
[----:B------:R-:W-:-:S00]  /*82d0*/  BRA `(.L_x_211) ;  /* 0xfffffffc00fc7947 */ /* 0x000fc0000383ffff */
[----:B------:R-:W-:-:S00]  /*82e0*/  NOP ;  /* 0x0000000000007918 */ /* 0x000fc00000000000 */
        /* <DEDUP_REMOVED lines=9> */
.L_x_212:


//--------------------- .nv.global.init           --------------------------
	.section	.nv.global.init,"aw",@progbits
.nv.global.init:
	.type		$str$22,@object
	.size		$str$22,($str$23 - $str$22)
$str$22:
        /*0000*/ 	.byte	0x6b, 0x5f, 0x74, 0x69, 0x6c, 0x65, 0x5f, 0x63, 0x6f, 0x75, 0x6e, 0x74, 0x20, 0x3e, 0x3d, 0x20
        /*0010*/ 	.byte	0x31, 0x00
	.type		$str$23,@object
	.size		$str$23,(__unnamed_1 - $str$23)
$str$23:
        /*0012*/ 	.byte	0x2f, 0x74, 0x6d, 0x70, 0x2f, 0x63, 0x75, 0x74, 0x6c, 0x61, 0x73, 0x73, 0x5f, 0x73, 0x77, 0x65
        /*0022*/ 	.byte	0x65, 0x70, 0x5f, 0x73, 0x72, 0x63, 0x2f, 0x69, 0x6e, 0x63, 0x6c, 0x75, 0x64, 0x65, 0x2f, 0x63
        /*0032*/ 	.byte	0x75, 0x74, 0x6c, 0x61, 0x73, 0x73, 0x2f, 0x67, 0x65, 0x6d, 0x6d, 0x2f, 0x63, 0x6f, 0x6c, 0x6c
        /*0042*/ 	.byte	0x65, 0x63, 0x74, 0x69, 0x76, 0x65, 0x2f, 0x73, 0x6d, 0x39, 0x30, 0x5f, 0x6d, 0x6d, 0x61, 0x5f
        /*0052*/ 	.byte	0x74, 0x6d, 0x61, 0x5f, 0x67, 0x6d, 0x6d, 0x61, 0x5f, 0x73, 0x73, 0x5f, 0x77, 0x61, 0x72, 0x70
        /*0062*/ 	.byte	0x73, 0x70, 0x65, 0x63, 0x69, 0x61, 0x6c, 0x69, 0x7a, 0x65, 0x64, 0x2e, 0x68, 0x70, 0x70, 0x00
	.type		__unnamed_1,@object
	.size		__unnamed_1,(.L_0 - __unnamed_1)
__unnamed_1:
        /*0072*/ 	.byte	0x76, 0x6f, 0x69, 0x64, 0x20, 0x63, 0x75, 0x74, 0x6c, 0x61, 0x73, 0x73, 0x3a, 0x3a, 0x67, 0x65
        /* <DEDUP_REMOVED lines=180> */
        /*0bc2*/ 	.byte	0x3a, 0x69, 0x64, 0x65, 0x6e, 0x74, 0x69, 0x74, 0x79, 0x5d, 0x00
.L_0:


//--------------------- .nv.shared._ZN7cutlass13device_kernelINS_4gemm6kernel13GemmUniversalIN4cute5tupleIJiiiiEEENS1_10collective13CollectiveMmaINS1_34MainloopSm90TmaGmmaWarpSpecializedILi9ENS5_IJNS4_1CILi8EEENSA_ILi1EEESC_EEENS1_32KernelTmaWarpSpecializedPingpongEEENS5_IJNSA_ILi64EEENSA_ILi128EEESG_EEENS_10bfloat16_tENS5_IJlSC_lEEESJ_SK_NS4_8TiledMMAINS4_8MMA_AtomIJNS4_4SM904GMMA28MMA_64x128x16_F32BF16BF16_SSILNSO_5MajorE0ELSQ_0ELNSO_7ScaleInE1ELSR_1EEEEEENS4_6LayoutINS5_IJSC_SC_SC_EEENS5_IJNSA_ILi0EEESW_SW_EEEEENS5_IJNS4_10UnderscoreESZ_SZ_EEEEENS4_13SM90_TMA_LOADENS4_14ComposedLayoutINS4_7SwizzleILi3ELi4ELi3EEENS4_18smem_ptr_flag_bitsILi16EEENSU_INS5_IJSB_SG_EEENS5_IJSG_SC_EEEEEEEvNS4_8identityENS4_23SM90_TMA_LOAD_MULTICASTES1B_vS1C_EENS_8epilogue10collective6detail29Sm90TmaWarpSpecializedAdapterINS1G_15DefaultEpilogueISJ_SK_SK_NS1F_6thread17LinearCombinationISJ_Li1EffLNS1K_9ScaleType4KindE0ELNS_15FloatRoundStyleE2ESJ_EENS1_15EpilogueDefaultEEEEEvvEEEEvNT_6ParamsE --------------------------
	.section	.nv.shared._ZN7cutlass13device_kernelINS_4gemm6kernel13GemmUniversalIN4cute5tupleIJiiiiEEENS1_10collective13CollectiveMmaINS1_34MainloopSm90TmaGmmaWarpSpecializedILi9ENS5_IJNS4_1CILi8EEENSA_ILi1EEESC_EEENS1_32KernelTmaWarpSpecializedPingpongEEENS5_IJNSA_ILi64EEENSA_ILi128EEESG_EEENS_10bfloat16_tENS5_IJlSC_lEEESJ_SK_NS4_8TiledMMAINS4_8MMA_AtomIJNS4_4SM904GMMA28MMA_64x128x16_F32BF16BF16_SSILNSO_5MajorE0ELSQ_0ELNSO_7ScaleInE1ELSR_1EEEEEENS4_6LayoutINS5_IJSC_SC_SC_EEENS5_IJNSA_ILi0EEESW_SW_EEEEENS5_IJNS4_10UnderscoreESZ_SZ_EEEEENS4_13SM90_TMA_LOADENS4_14ComposedLayoutINS4_7SwizzleILi3ELi4ELi3EEENS4_18smem_ptr_flag_bitsILi16EEENSU_INS5_IJSB_SG_EEENS5_IJSG_SC_EEEEEEEvNS4_8identityENS4_23SM90_TMA_LOAD_MULTICASTES1B_vS1C_EENS_8epilogue10collective6detail29Sm90TmaWarpSpecializedAdapterINS1G_15DefaultEpilogueISJ_SK_SK_NS1F_6thread17LinearCombinationISJ_Li1EffLNS1K_9ScaleType4KindE0ELNS_15FloatRoundStyleE2ESJ_EENS1_15EpilogueDefaultEEEEEvvEEEEvNT_6ParamsE,"aw",@nobits
	.sectionflags	@""
	.align	16
	.zero		1024


//--------------------- .nv.shared.reserved.0     --------------------------
	.section	.nv.shared.reserved.0,"aw",@nobits
	.weak		__nv_reservedSMEM_offset_0_alias
	.size		__nv_reservedSMEM_offset_0_alias, 0, 0
	.other		__nv_reservedSMEM_offset_0_alias,@"STO_CUDA_RESERVED_SHARED STV_DEFAULT"
__nv_reservedSMEM_offset_0_alias:
	.zero		0


//--------------------- .nv.global                --------------------------
	.section	.nv.global,"aw",@nobits
.nv.global:
	.type		_ZN40_INTERNAL_b07c4ee2_4_k_cu_14042af0_224154cute1_E,@object
	.size		_ZN40_INTERNAL_b07c4ee2_4_k_cu_14042af0_224154cute1_E,(_ZN40_INTERNAL_b07c4ee2_4_k_cu_14042af0_224154cuda3std3__45__cpo6cbeginE - _ZN40_INTERNAL_b07c4ee2_4_k_cu_14042af0_224154cute1_E)
_ZN40_INTERNAL_b07c4ee2_4_k_cu_14042af0_224154cute1_E:
	.zero		1
	.type		_ZN40_INTERNAL_b07c4ee2_4_k_cu_14042af0_224154cuda3std3__45__cpo6cbeginE,@object
	.size		_ZN40_INTERNAL_b07c4ee2_4_k_cu_14042af0_224154cuda3std3__45__cpo6cbeginE,(_ZN40_INTERNAL_b07c4ee2_4_k_cu_14042af0_224154cuda3std3__48in_placeE - _ZN40_INTERNAL_b07c4ee2_4_k_cu_14042af0_224154cuda3std3__45__cpo6cbeginE)
_ZN40_INTERNAL_b07c4ee2_4_k_cu_14042af0_224154cuda3std3__45__cpo6cbeginE:
	.zero		1
	.type		_ZN40_INTERNAL_b07c4ee2_4_k_cu_14042af0_224154cuda3std3__48in_placeE,@object
	.size		_ZN40_INTERNAL_b07c4ee2_4_k_cu_14042af0_224154cuda3std3__48in_placeE,(_ZN40_INTERNAL_b07c4ee2_4_k_cu_14042af0_224154cuda3std6ranges3__45__cpo9iter_moveE - _ZN40_INTERNAL_b07c4ee2_4_k_cu_14042af0_224154cuda3std3__48in_placeE)
_ZN40_INTERNAL_b07c4ee2_4_k_cu_14042af0_224154cuda3std3__48in_placeE:
	.zero		1
	.type		_ZN40_INTERNAL_b07c4ee2_4_k_cu_14042af0_224154cuda3std6ranges3__45__cpo9iter_moveE,@object
	.size		_ZN40_INTERNAL_b07c4ee2_4_k_cu_14042af0_224154cuda3std6ranges3__45__cpo9iter_moveE,(_ZN40_INTERNAL_b07c4ee2_4_k_cu_14042af0_224154cuda3std3__45__cpo5beginE - _ZN40_INTERNAL_b07c4ee2_4_k_cu_14042af0_224154cuda3std6ranges3__45__cpo9iter_moveE)
_ZN40_INTERNAL_b07c4ee2_4_k_cu_14042af0_224154cuda3std6ranges3__45__cpo9iter_moveE:
	.zero		1
	.type		_ZN40_INTERNAL_b07c4ee2_4_k_cu_14042af0_224154cuda3std3__45__cpo5beginE,@object
	.size		_ZN40_INTERNAL_b07c4ee2_4_k_cu_14042af0_224154cuda3std3__45__cpo5beginE,(_ZN40_INTERNAL_b07c4ee2_4_k_cu_14042af0_224154cuda3std3__442_GLOBAL__N__b07c4ee2_4_k_cu_14042af0_224156ignoreE - _ZN40_INTERNAL_b07c4ee2_4_k_cu_14042af0_224154cuda3std3__45__cpo5beginE)
_ZN40_INTERNAL_b07c4ee2_4_k_cu_14042af0_224154cuda3std3__45__cpo5beginE:
	.zero		1
	.type		_ZN40_INTERNAL_b07c4ee2_4_k_cu_14042af0_224154cuda3std3__442_GLOBAL__N__b07c4ee2_4_k_cu_14042af0_224156ignoreE,@object
	.size		_ZN40_INTERNAL_b07c4ee2_4_k_cu_14042af0_224154cuda3std3__442_GLOBAL__N__b07c4ee2_4_k_cu_14042af0_224156ignoreE,(_ZN40_INTERNAL_b07c4ee2_4_k_cu_14042af0_224154cute7productE - _ZN40_INTERNAL_b07c4ee2_4_k_cu_14042af0_224154cuda3std3__442_GLOBAL__N__b07c4ee2_4_k_cu_14042af0_224156ignoreE)
_ZN40_INTERNAL_b07c4ee2_4_k_cu_14042af0_224154cuda3std3__442_GLOBAL__N__b07c4ee2_4_k_cu_14042af0_224156ignoreE:
	.zero		1
	.type		_ZN40_INTERNAL_b07c4ee2_4_k_cu_14042af0_224154cute7productE,@object
	.size		_ZN40_INTERNAL_b07c4ee2_4_k_cu_14042af0_224154cute7productE,(_ZN40_INTERNAL_b07c4ee2_4_k_cu_14042af0_224154cuda3std3__45__cpo3endE - _ZN40_INTERNAL_b07c4ee2_4_k_cu_14042af0_224154cute7productE)
_ZN40_INTERNAL_b07c4ee2_4_k_cu_14042af0_224154cute7productE:
	.zero		1
	.type		_ZN40_INTERNAL_b07c4ee2_4_k_cu_14042af0_224154cuda3std3__45__cpo3endE,@object
	.size		_ZN40_INTERNAL_b07c4ee2_4_k_cu_14042af0_224154cuda3std3__45__cpo3endE,(_ZN40_INTERNAL_b07c4ee2_4_k_cu_14042af0_224154cuda3std3__419piecewise_constructE - _ZN40_INTERNAL_b07c4ee2_4_k_cu_14042af0_224154cuda3std3__45__cpo3endE)
_ZN40_INTERNAL_b07c4ee2_4_k_cu_14042af0_224154cuda3std3__45__cpo3endE:
	.zero		1
	.type		_ZN40_INTERNAL_b07c4ee2_4_k_cu_14042af0_224154cuda3std3__419piecewise_constructE,@object
	.size		_ZN40_INTERNAL_b07c4ee2_4_k_cu_14042af0_224154cuda3std3__419piecewise_constructE,(_ZN40_INTERNAL_b07c4ee2_4_k_cu_14042af0_224154cuda3std3__45__cpo4cendE - _ZN40_INTERNAL_b07c4ee2_4_k_cu_14042af0_224154cuda3std3__419piecewise_constructE)
_ZN40_INTERNAL_b07c4ee2_4_k_cu_14042af0_224154cuda3std3__419piecewise_constructE:
	.zero		1
	.type		_ZN40_INTERNAL_b07c4ee2_4_k_cu_14042af0_224154cuda3std3__45__cpo4cendE,@object
	.size		_ZN40_INTERNAL_b07c4ee2_4_k_cu_14042af0_224154cuda3std3__45__cpo4cendE,(_ZN40_INTERNAL_b07c4ee2_4_k_cu_14042af0_224154cuda3std6ranges3__45__cpo4swapE - _ZN40_INTERNAL_b07c4ee2_4_k_cu_14042af0_224154cuda3std3__45__cpo4cendE)
_ZN40_INTERNAL_b07c4ee2_4_k_cu_14042af0_224154cuda3std3__45__cpo4cendE:
	.zero		1
	.type		_ZN40_INTERNAL_b07c4ee2_4_k_cu_14042af0_224154cuda3std6ranges3__45__cpo4swapE,@object
	.size		_ZN40_INTERNAL_b07c4ee2_4_k_cu_14042af0_224154cuda3std6ranges3__45__cpo4swapE,(.L_8 - _ZN40_INTERNAL_b07c4ee2_4_k_cu_14042af0_224154cuda3std6ranges3__45__cpo4swapE)
_ZN40_INTERNAL_b07c4ee2_4_k_cu_14042af0_224154cuda3std6ranges3__45__cpo4swapE:
	.zero		1
.L_8:


//--------------------- .nv.constant0._ZN7cutlass13device_kernelINS_4gemm6kernel13GemmUniversalIN4cute5tupleIJiiiiEEENS1_10collective13CollectiveMmaINS1_34MainloopSm90TmaGmmaWarpSpecializedILi9ENS5_IJNS4_1CILi8EEENSA_ILi1EEESC_EEENS1_32KernelTmaWarpSpecializedPingpongEEENS5_IJNSA_ILi64EEENSA_ILi128EEESG_EEENS_10bfloat16_tENS5_IJlSC_lEEESJ_SK_NS4_8TiledMMAINS4_8MMA_AtomIJNS4_4SM904GMMA28MMA_64x128x16_F32BF16BF16_SSILNSO_5MajorE0ELSQ_0ELNSO_7ScaleInE1ELSR_1EEEEEENS4_6LayoutINS5_IJSC_SC_SC_EEENS5_IJNSA_ILi0EEESW_SW_EEEEENS5_IJNS4_10UnderscoreESZ_SZ_EEEEENS4_13SM90_TMA_LOADENS4_14ComposedLayoutINS4_7SwizzleILi3ELi4ELi3EEENS4_18smem_ptr_flag_bitsILi16EEENSU_INS5_IJSB_SG_EEENS5_IJSG_SC_EEEEEEEvNS4_8identityENS4_23SM90_TMA_LOAD_MULTICASTES1B_vS1C_EENS_8epilogue10collective6detail29Sm90TmaWarpSpecializedAdapterINS1G_15DefaultEpilogueISJ_SK_SK_NS1F_6thread17LinearCombinationISJ_Li1EffLNS1K_9ScaleType4KindE0ELNS_15FloatRoundStyleE2ESJ_EENS1_15EpilogueDefaultEEEEEvvEEEEvNT_6ParamsE --------------------------
	.section	.nv.constant0._ZN7cutlass13device_kernelINS_4gemm6kernel13GemmUniversalIN4cute5tupleIJiiiiEEENS1_10collective13CollectiveMmaINS1_34MainloopSm90TmaGmmaWarpSpecializedILi9ENS5_IJNS4_1CILi8EEENSA_ILi1EEESC_EEENS1_32KernelTmaWarpSpecializedPingpongEEENS5_IJNSA_ILi64EEENSA_ILi128EEESG_EEENS_10bfloat16_tENS5_IJlSC_lEEESJ_SK_NS4_8TiledMMAINS4_8MMA_AtomIJNS4_4SM904GMMA28MMA_64x128x16_F32BF16BF16_SSILNSO_5MajorE0ELSQ_0ELNSO_7ScaleInE1ELSR_1EEEEEENS4_6LayoutINS5_IJSC_SC_SC_EEENS5_IJNSA_ILi0EEESW_SW_EEEEENS5_IJNS4_10UnderscoreESZ_SZ_EEEEENS4_13SM90_TMA_LOADENS4_14ComposedLayoutINS4_7SwizzleILi3ELi4ELi3EEENS4_18smem_ptr_flag_bitsILi16EEENSU_INS5_IJSB_SG_EEENS5_IJSG_SC_EEEEEEEvNS4_8identityENS4_23SM90_TMA_LOAD_MULTICASTES1B_vS1C_EENS_8epilogue10collective6detail29Sm90TmaWarpSpecializedAdapterINS1G_15DefaultEpilogueISJ_SK_SK_NS1F_6thread17LinearCombinationISJ_Li1EffLNS1K_9ScaleType4KindE0ELNS_15FloatRoundStyleE2ESJ_EENS1_15EpilogueDefaultEEEEEvvEEEEvNT_6ParamsE,"a",@progbits
	.sectionflags	@""
	.align	4
.nv.constant0._ZN7cutlass13device_kernelINS_4gemm6kernel13GemmUniversalIN4cute5tupleIJiiiiEEENS1_10collective13CollectiveMmaINS1_34MainloopSm90TmaGmmaWarpSpecializedILi9ENS5_IJNS4_1CILi8EEENSA_ILi1EEESC_EEENS1_32KernelTmaWarpSpecializedPingpongEEENS5_IJNSA_ILi64EEENSA_ILi128EEESG_EEENS_10bfloat16_tENS5_IJlSC_lEEESJ_SK_NS4_8TiledMMAINS4_8MMA_AtomIJNS4_4SM904GMMA28MMA_64x128x16_F32BF16BF16_SSILNSO_5MajorE0ELSQ_0ELNSO_7ScaleInE1ELSR_1EEEEEENS4_6LayoutINS5_IJSC_SC_SC_EEENS5_IJNSA_ILi0EEESW_SW_EEEEENS5_IJNS4_10UnderscoreESZ_SZ_EEEEENS4_13SM90_TMA_LOADENS4_14ComposedLayoutINS4_7SwizzleILi3ELi4ELi3EEENS4_18smem_ptr_flag_bitsILi16EEENSU_INS5_IJSB_SG_EEENS5_IJSG_SC_EEEEEEEvNS4_8identityENS4_23SM90_TMA_LOAD_MULTICASTES1B_vS1C_EENS_8epilogue10collective6detail29Sm90TmaWarpSpecializedAdapterINS1G_15DefaultEpilogueISJ_SK_SK_NS1F_6thread17LinearCombinationISJ_Li1EffLNS1K_9ScaleType4KindE0ELNS_15FloatRoundStyleE2ESJ_EENS1_15EpilogueDefaultEEEEEvvEEEEvNT_6ParamsE:
	.zero		1664


//--------------------- SYMBOLS --------------------------

	.type		.nv.reservedSmem.offset0,@object
	.size		.nv.reservedSmem.offset0,0x4
	.type		__assertfail,@function
